//
// Generated by NVIDIA NVVM Compiler
//
// Compiler Build ID: CL-36424714
// Cuda compilation tools, release 13.0, V13.0.88
// Based on NVVM 20.0.0
//

.version 9.0
.target sm_100
.address_size 64

	// .globl	default_function_kernel_3
// _ZZ25default_function_kernel_3E15T_divide_shared has been demoted
// _ZZ25default_function_kernel_3E11ph_9_shared has been demoted

.visible .entry default_function_kernel_3(
	.param .u64 .ptr .align 1 default_function_kernel_3_param_0,
	.param .u64 .ptr .align 1 default_function_kernel_3_param_1,
	.param .u64 .ptr .align 1 default_function_kernel_3_param_2,
	.param .u64 .ptr .align 1 default_function_kernel_3_param_3
)
.maxntid 25
{
	.reg .pred 	%p<3>;
	.reg .b16 	%rs<8>;
	.reg .b32 	%r<14>;
	.reg .b32 	%f<125>;
	.reg .b64 	%rd<16>;
	// demoted variable
	.shared .align 4 .b8 _ZZ25default_function_kernel_3E15T_divide_shared[640];
	// demoted variable
	.shared .align 4 .b8 _ZZ25default_function_kernel_3E11ph_9_shared[640];
	ld.param.u64 	%rd4, [default_function_kernel_3_param_0];
	ld.param.u64 	%rd6, [default_function_kernel_3_param_1];
	ld.param.u64 	%rd7, [default_function_kernel_3_param_2];
	ld.param.u64 	%rd5, [default_function_kernel_3_param_3];
	cvta.to.global.u64 	%rd8, %rd7;
	cvta.to.global.u64 	%rd9, %rd6;
	mov.u32 	%r1, %tid.x;
	mul.wide.u32 	%rd10, %r1, 4;
	add.s64 	%rd1, %rd9, %rd10;
	ld.global.nc.f32 	%f1, [%rd1];
	add.s64 	%rd2, %rd8, %rd10;
	ld.global.nc.f32 	%f2, [%rd2];
	div.rn.f32 	%f3, %f1, %f2;
	shl.b32 	%r4, %r1, 2;
	mov.u32 	%r5, _ZZ25default_function_kernel_3E15T_divide_shared;
	add.s32 	%r2, %r5, %r4;
	st.shared.f32 	[%r2], %f3;
	ld.global.nc.f32 	%f4, [%rd1+100];
	ld.global.nc.f32 	%f5, [%rd2+100];
	div.rn.f32 	%f6, %f4, %f5;
	st.shared.f32 	[%r2+100], %f6;
	ld.global.nc.f32 	%f7, [%rd1+200];
	ld.global.nc.f32 	%f8, [%rd2+200];
	div.rn.f32 	%f9, %f7, %f8;
	st.shared.f32 	[%r2+200], %f9;
	ld.global.nc.f32 	%f10, [%rd1+300];
	ld.global.nc.f32 	%f11, [%rd2+300];
	div.rn.f32 	%f12, %f10, %f11;
	st.shared.f32 	[%r2+300], %f12;
	ld.global.nc.f32 	%f13, [%rd1+400];
	ld.global.nc.f32 	%f14, [%rd2+400];
	div.rn.f32 	%f15, %f13, %f14;
	st.shared.f32 	[%r2+400], %f15;
	ld.global.nc.f32 	%f16, [%rd1+500];
	ld.global.nc.f32 	%f17, [%rd2+500];
	div.rn.f32 	%f18, %f16, %f17;
	st.shared.f32 	[%r2+500], %f18;
	setp.gt.u32 	%p1, %r1, 9;
	@%p1 bra 	$L__BB0_2;
	ld.global.nc.f32 	%f19, [%rd1+600];
	ld.global.nc.f32 	%f20, [%rd2+600];
	div.rn.f32 	%f21, %f19, %f20;
	st.shared.f32 	[%r2+600], %f21;
$L__BB0_2:
	setp.gt.u32 	%p2, %r1, 9;
	cvta.to.global.u64 	%rd11, %rd5;
	add.s64 	%rd3, %rd11, %rd10;
	ld.global.nc.f32 	%f22, [%rd3];
	mov.u32 	%r7, _ZZ25default_function_kernel_3E11ph_9_shared;
	add.s32 	%r3, %r7, %r4;
	st.shared.f32 	[%r3], %f22;
	ld.global.nc.f32 	%f23, [%rd3+100];
	st.shared.f32 	[%r3+100], %f23;
	ld.global.nc.f32 	%f24, [%rd3+200];
	st.shared.f32 	[%r3+200], %f24;
	ld.global.nc.f32 	%f25, [%rd3+300];
	st.shared.f32 	[%r3+300], %f25;
	ld.global.nc.f32 	%f26, [%rd3+400];
	st.shared.f32 	[%r3+400], %f26;
	ld.global.nc.f32 	%f27, [%rd3+500];
	st.shared.f32 	[%r3+500], %f27;
	@%p2 bra 	$L__BB0_4;
	ld.global.nc.f32 	%f28, [%rd3+600];
	st.shared.f32 	[%r3+600], %f28;
$L__BB0_4:
	bar.sync 	0;
	cvt.u16.u32 	%rs1, %r1;
	mul.lo.s16 	%rs2, %rs1, 52;
	shr.u16 	%rs3, %rs2, 8;
	shl.b16 	%rs4, %rs3, 2;
	mul.lo.s16 	%rs5, %rs3, 5;
	sub.s16 	%rs6, %rs1, %rs5;
	mul.wide.u16 	%r8, %rs4, 4;
	add.s32 	%r10, %r5, %r8;
	ld.shared.f32 	%f29, [%r10];
	and.b16  	%rs7, %rs6, 255;
	mul.wide.u16 	%r11, %rs7, 4;
	add.s32 	%r13, %r7, %r11;
	ld.shared.f32 	%f30, [%r13];
	fma.rn.f32 	%f31, %f29, %f30, 0f00000000;
	ld.shared.f32 	%f32, [%r10+320];
	ld.shared.f32 	%f33, [%r13+320];
	fma.rn.f32 	%f34, %f32, %f33, 0f00000000;
	ld.shared.f32 	%f35, [%r10+80];
	ld.shared.f32 	%f36, [%r13+80];
	fma.rn.f32 	%f37, %f35, %f36, 0f00000000;
	ld.shared.f32 	%f38, [%r10+400];
	ld.shared.f32 	%f39, [%r13+400];
	fma.rn.f32 	%f40, %f38, %f39, 0f00000000;
	ld.shared.f32 	%f41, [%r10+160];
	ld.shared.f32 	%f42, [%r13+160];
	fma.rn.f32 	%f43, %f41, %f42, 0f00000000;
	ld.shared.f32 	%f44, [%r10+480];
	ld.shared.f32 	%f45, [%r13+480];
	fma.rn.f32 	%f46, %f44, %f45, 0f00000000;
	ld.shared.f32 	%f47, [%r10+240];
	ld.shared.f32 	%f48, [%r13+240];
	fma.rn.f32 	%f49, %f47, %f48, 0f00000000;
	ld.shared.f32 	%f50, [%r10+560];
	ld.shared.f32 	%f51, [%r13+560];
	fma.rn.f32 	%f52, %f50, %f51, 0f00000000;
	ld.shared.f32 	%f53, [%r10+4];
	ld.shared.f32 	%f54, [%r13+20];
	fma.rn.f32 	%f55, %f53, %f54, %f31;
	ld.shared.f32 	%f56, [%r10+324];
	ld.shared.f32 	%f57, [%r13+340];
	fma.rn.f32 	%f58, %f56, %f57, %f34;
	ld.shared.f32 	%f59, [%r10+84];
	ld.shared.f32 	%f60, [%r13+100];
	fma.rn.f32 	%f61, %f59, %f60, %f37;
	ld.shared.f32 	%f62, [%r10+404];
	ld.shared.f32 	%f63, [%r13+420];
	fma.rn.f32 	%f64, %f62, %f63, %f40;
	ld.shared.f32 	%f65, [%r10+164];
	ld.shared.f32 	%f66, [%r13+180];
	fma.rn.f32 	%f67, %f65, %f66, %f43;
	ld.shared.f32 	%f68, [%r10+484];
	ld.shared.f32 	%f69, [%r13+500];
	fma.rn.f32 	%f70, %f68, %f69, %f46;
	ld.shared.f32 	%f71, [%r10+244];
	ld.shared.f32 	%f72, [%r13+260];
	fma.rn.f32 	%f73, %f71, %f72, %f49;
	ld.shared.f32 	%f74, [%r10+564];
	ld.shared.f32 	%f75, [%r13+580];
	fma.rn.f32 	%f76, %f74, %f75, %f52;
	ld.shared.f32 	%f77, [%r10+8];
	ld.shared.f32 	%f78, [%r13+40];
	fma.rn.f32 	%f79, %f77, %f78, %f55;
	ld.shared.f32 	%f80, [%r10+328];
	ld.shared.f32 	%f81, [%r13+360];
	fma.rn.f32 	%f82, %f80, %f81, %f58;
	ld.shared.f32 	%f83, [%r10+88];
	ld.shared.f32 	%f84, [%r13+120];
	fma.rn.f32 	%f85, %f83, %f84, %f61;
	ld.shared.f32 	%f86, [%r10+408];
	ld.shared.f32 	%f87, [%r13+440];
	fma.rn.f32 	%f88, %f86, %f87, %f64;
	ld.shared.f32 	%f89, [%r10+168];
	ld.shared.f32 	%f90, [%r13+200];
	fma.rn.f32 	%f91, %f89, %f90, %f67;
	ld.shared.f32 	%f92, [%r10+488];
	ld.shared.f32 	%f93, [%r13+520];
	fma.rn.f32 	%f94, %f92, %f93, %f70;
	ld.shared.f32 	%f95, [%r10+248];
	ld.shared.f32 	%f96, [%r13+280];
	fma.rn.f32 	%f97, %f95, %f96, %f73;
	ld.shared.f32 	%f98, [%r10+568];
	ld.shared.f32 	%f99, [%r13+600];
	fma.rn.f32 	%f100, %f98, %f99, %f76;
	ld.shared.f32 	%f101, [%r10+12];
	ld.shared.f32 	%f102, [%r13+60];
	fma.rn.f32 	%f103, %f101, %f102, %f79;
	ld.shared.f32 	%f104, [%r10+332];
	ld.shared.f32 	%f105, [%r13+380];
	fma.rn.f32 	%f106, %f104, %f105, %f82;
	ld.shared.f32 	%f107, [%r10+92];
	ld.shared.f32 	%f108, [%r13+140];
	fma.rn.f32 	%f109, %f107, %f108, %f85;
	ld.shared.f32 	%f110, [%r10+412];
	ld.shared.f32 	%f111, [%r13+460];
	fma.rn.f32 	%f112, %f110, %f111, %f88;
	ld.shared.f32 	%f113, [%r10+172];
	ld.shared.f32 	%f114, [%r13+220];
	fma.rn.f32 	%f115, %f113, %f114, %f91;
	ld.shared.f32 	%f116, [%r10+492];
	ld.shared.f32 	%f117, [%r13+540];
	fma.rn.f32 	%f118, %f116, %f117, %f94;
	ld.shared.f32 	%f119, [%r10+252];
	ld.shared.f32 	%f120, [%r13+300];
	fma.rn.f32 	%f121, %f119, %f120, %f97;
	ld.shared.f32 	%f122, [%r10+572];
	ld.shared.f32 	%f123, [%r13+620];
	fma.rn.f32 	%f124, %f122, %f123, %f100;
	cvta.to.global.u64 	%rd13, %rd4;
	add.s64 	%rd15, %rd13, %rd10;
	st.global.f32 	[%rd15], %f103;
	st.global.f32 	[%rd15+400], %f106;
	st.global.f32 	[%rd15+100], %f109;
	st.global.f32 	[%rd15+500], %f112;
	st.global.f32 	[%rd15+200], %f115;
	st.global.f32 	[%rd15+600], %f118;
	st.global.f32 	[%rd15+300], %f121;
	st.global.f32 	[%rd15+700], %f124;
	ret;

}
	// .globl	default_function_kernel
.visible .entry default_function_kernel(
	.param .u64 .ptr .align 1 default_function_kernel_param_0,
	.param .u64 .ptr .align 1 default_function_kernel_param_1
)
.maxntid 32
{
	.reg .b32 	%r<5>;
	.reg .b32 	%f<3>;
	.reg .b64 	%rd<8>;

	ld.param.u64 	%rd1, [default_function_kernel_param_0];
	ld.param.u64 	%rd2, [default_function_kernel_param_1];
	cvta.to.global.u64 	%rd3, %rd1;
	cvta.to.global.u64 	%rd4, %rd2;
	mov.u32 	%r1, %ctaid.x;
	shl.b32 	%r2, %r1, 5;
	mov.u32 	%r3, %tid.x;
	or.b32  	%r4, %r2, %r3;
	mul.wide.u32 	%rd5, %r4, 4;
	add.s64 	%rd6, %rd4, %rd5;
	ld.global.nc.f32 	%f1, [%rd6];
	abs.f32 	%f2, %f1;
	add.s64 	%rd7, %rd3, %rd5;
	st.global.f32 	[%rd7], %f2;
	ret;

}
	// .globl	default_function_kernel_1
.visible .entry default_function_kernel_1(
	.param .u64 .ptr .align 1 default_function_kernel_1_param_0,
	.param .u64 .ptr .align 1 default_function_kernel_1_param_1
)
.maxntid 32
{
	.reg .pred 	%p<7>;
	.reg .b32 	%r<5>;
	.reg .b32 	%f<50>;
	.reg .b64 	%rd<8>;

	ld.param.u64 	%rd1, [default_function_kernel_1_param_0];
	ld.param.u64 	%rd2, [default_function_kernel_1_param_1];
	cvta.to.global.u64 	%rd3, %rd1;
	cvta.to.global.u64 	%rd4, %rd2;
	mov.u32 	%r1, %ctaid.x;
	shl.b32 	%r2, %r1, 5;
	mov.u32 	%r3, %tid.x;
	or.b32  	%r4, %r2, %r3;
	mul.wide.u32 	%rd5, %r4, 4;
	add.s64 	%rd6, %rd4, %rd5;
	ld.global.nc.f32 	%f1, [%rd6];
	abs.f32 	%f2, %f1;
	fma.rn.f32 	%f3, %f2, 0fBF000000, 0f3F000000;
	rsqrt.approx.ftz.f32 	%f4, %f3;
	mul.f32 	%f5, %f4, %f3;
	mul.f32 	%f6, %f4, 0fBF000000;
	fma.rn.f32 	%f7, %f5, %f6, 0f3F000000;
	fma.rn.f32 	%f8, %f5, %f7, %f5;
	setp.eq.f32 	%p1, %f2, 0f3F800000;
	selp.f32 	%f9, 0f00000000, %f8, %p1;
	setp.gt.f32 	%p2, %f2, 0f3F0F5C29;
	selp.f32 	%f10, %f9, %f2, %p2;
	copysign.f32 	%f11, %f1, %f10;
	mul.f32 	%f12, %f11, %f11;
	fma.rn.f32 	%f13, %f12, 0f3D10ECEF, 0f3C8B1ABB;
	fma.rn.f32 	%f14, %f13, %f12, 0f3CFC028C;
	fma.rn.f32 	%f15, %f14, %f12, 0f3D372139;
	fma.rn.f32 	%f16, %f15, %f12, 0f3D9993DB;
	fma.rn.f32 	%f17, %f16, %f12, 0f3E2AAAC6;
	mul.f32 	%f18, %f12, %f17;
	fma.rn.f32 	%f19, %f18, %f11, %f11;
	neg.f32 	%f20, %f19;
	selp.f32 	%f21, %f19, %f20, %p2;
	fma.rn.f32 	%f22, 0f3F6EE581, 0f3FD774EB, %f21;
	setp.gt.f32 	%p3, %f1, 0f3F0F5C29;
	selp.f32 	%f23, %f19, %f22, %p3;
	add.f32 	%f24, %f23, %f23;
	selp.f32 	%f25, %f24, %f23, %p2;
	abs.f32 	%f26, %f25;
	fma.rn.f32 	%f27, %f26, 0fBF000000, 0f3F000000;
	rsqrt.approx.ftz.f32 	%f28, %f27;
	mul.f32 	%f29, %f28, %f27;
	mul.f32 	%f30, %f28, 0fBF000000;
	fma.rn.f32 	%f31, %f29, %f30, 0f3F000000;
	fma.rn.f32 	%f32, %f29, %f31, %f29;
	setp.eq.f32 	%p4, %f26, 0f3F800000;
	selp.f32 	%f33, 0f00000000, %f32, %p4;
	setp.gt.f32 	%p5, %f26, 0f3F0F5C29;
	selp.f32 	%f34, %f33, %f26, %p5;
	copysign.f32 	%f35, %f25, %f34;
	mul.f32 	%f36, %f35, %f35;
	fma.rn.f32 	%f37, %f36, 0f3D10ECEF, 0f3C8B1ABB;
	fma.rn.f32 	%f38, %f37, %f36, 0f3CFC028C;
	fma.rn.f32 	%f39, %f38, %f36, 0f3D372139;
	fma.rn.f32 	%f40, %f39, %f36, 0f3D9993DB;
	fma.rn.f32 	%f41, %f40, %f36, 0f3E2AAAC6;
	mul.f32 	%f42, %f36, %f41;
	fma.rn.f32 	%f43, %f42, %f35, %f35;
	neg.f32 	%f44, %f43;
	selp.f32 	%f45, %f43, %f44, %p5;
	fma.rn.f32 	%f46, 0f3F6EE581, 0f3FD774EB, %f45;
	setp.gt.f32 	%p6, %f25, 0f3F0F5C29;
	selp.f32 	%f47, %f43, %f46, %p6;
	add.f32 	%f48, %f47, %f47;
	selp.f32 	%f49, %f48, %f47, %p5;
	add.s64 	%rd7, %rd3, %rd5;
	st.global.f32 	[%rd7], %f49;
	ret;

}
	// .globl	default_function_kernel_2
.visible .entry default_function_kernel_2(
	.param .u64 .ptr .align 1 default_function_kernel_2_param_0,
	.param .u64 .ptr .align 1 default_function_kernel_2_param_1
)
.maxntid 32
{
	.reg .pred 	%p<4>;
	.reg .b32 	%r<5>;
	.reg .b32 	%f<27>;
	.reg .b64 	%rd<8>;

	ld.param.u64 	%rd1, [default_function_kernel_2_param_0];
	ld.param.u64 	%rd2, [default_function_kernel_2_param_1];
	cvta.to.global.u64 	%rd3, %rd1;
	cvta.to.global.u64 	%rd4, %rd2;
	mov.u32 	%r1, %ctaid.x;
	shl.b32 	%r2, %r1, 5;
	mov.u32 	%r3, %tid.x;
	or.b32  	%r4, %r2, %r3;
	mul.wide.u32 	%rd5, %r4, 4;
	add.s64 	%rd6, %rd4, %rd5;
	ld.global.nc.f32 	%f1, [%rd6];
	abs.f32 	%f2, %f1;
	fma.rn.f32 	%f3, %f2, 0fBF000000, 0f3F000000;
	rsqrt.approx.ftz.f32 	%f4, %f3;
	mul.f32 	%f5, %f4, %f3;
	mul.f32 	%f6, %f4, 0fBF000000;
	fma.rn.f32 	%f7, %f5, %f6, 0f3F000000;
	fma.rn.f32 	%f8, %f5, %f7, %f5;
	setp.eq.f32 	%p1, %f2, 0f3F800000;
	selp.f32 	%f9, 0f00000000, %f8, %p1;
	setp.gt.f32 	%p2, %f2, 0f3F0F5C29;
	selp.f32 	%f10, %f9, %f2, %p2;
	copysign.f32 	%f11, %f1, %f10;
	mul.f32 	%f12, %f11, %f11;
	fma.rn.f32 	%f13, %f12, 0f3D10ECEF, 0f3C8B1ABB;
	fma.rn.f32 	%f14, %f13, %f12, 0f3CFC028C;
	fma.rn.f32 	%f15, %f14, %f12, 0f3D372139;
	fma.rn.f32 	%f16, %f15, %f12, 0f3D9993DB;
	fma.rn.f32 	%f17, %f16, %f12, 0f3E2AAAC6;
	mul.f32 	%f18, %f12, %f17;
	fma.rn.f32 	%f19, %f18, %f11, %f11;
	neg.f32 	%f20, %f19;
	selp.f32 	%f21, %f19, %f20, %p2;
	fma.rn.f32 	%f22, 0f3F6EE581, 0f3FD774EB, %f21;
	setp.gt.f32 	%p3, %f1, 0f3F0F5C29;
	selp.f32 	%f23, %f19, %f22, %p3;
	add.f32 	%f24, %f23, %f23;
	selp.f32 	%f25, %f24, %f23, %p2;
	cvt.rpi.f32.f32 	%f26, %f25;
	add.s64 	%rd7, %rd3, %rd5;
	st.global.f32 	[%rd7], %f26;
	ret;

}


// ===== COMPILED SASS (sm_100) =====

	.target	sm_100

	.elftype	@"ET_EXEC"


//--------------------- .note.nv.tkinfo           --------------------------
	.section	.note.nv.tkinfo,"",@"SHT_NOTE"
	.sectionflags	@"SHF_NOTE_NV_TKINFO"
	.tkinfo
        /*0018*/ 	.word	0x00000002
        /*0030*/ 	.string	""
        /*0030*/ 	.string	"ptxas"
        /*0030*/ 	.string	"Cuda compilation tools, release 13.0, V13.0.88"
        /*0030*/ 	.string	"Build cuda_13.0.r13.0/compiler.36424714_0"
        /*0030*/ 	.string	"-arch sm_100 -m 64 "



//--------------------- .note.nv.cuinfo           --------------------------
	.section	.note.nv.cuinfo,"",@"SHT_NOTE"
	.sectionflags	@"SHF_NOTE_NV_CUINFO"
        /*0018*/ 	.short	0x0002
        /*001a*/ 	.short	0x0064
        /*001c*/ 	.short	0x0082
	.zero		2


//--------------------- .nv.info                  --------------------------
	.section	.nv.info,"",@"SHT_CUDA_INFO"
	.align	4


	//----- nvinfo : EIATTR_REGCOUNT
	.align		4
        /*0000*/ 	.byte	0x04, 0x2f
        /*0002*/ 	.short	(.L_1 - .L_0)
	.align		4
.L_0:
        /*0004*/ 	.word	index@(default_function_kernel_3)
        /*0008*/ 	.word	0x0000003e


	//----- nvinfo : EIATTR_FRAME_SIZE
	.align		4
.L_1:
        /*000c*/ 	.byte	0x04, 0x11
        /*000e*/ 	.short	(.L_3 - .L_2)
	.align		4
.L_2:
        /*0010*/ 	.word	index@($__internal_0_$__cuda_sm3x_div_rn_noftz_f32_slowpath)
        /*0014*/ 	.word	0x00000000


	//----- nvinfo : EIATTR_FRAME_SIZE
	.align		4
.L_3:
        /*0018*/ 	.byte	0x04, 0x11
        /*001a*/ 	.short	(.L_5 - .L_4)
	.align		4
.L_4:
        /*001c*/ 	.word	index@(default_function_kernel_3)
        /*0020*/ 	.word	0x00000000


	//----- nvinfo : EIATTR_REGCOUNT
	.align		4
.L_5:
        /*0024*/ 	.byte	0x04, 0x2f
        /*0026*/ 	.short	(.L_7 - .L_6)
	.align		4
.L_6:
        /*0028*/ 	.word	index@(default_function_kernel)
        /*002c*/ 	.word	0x0000000a


	//----- nvinfo : EIATTR_FRAME_SIZE
	.align		4
.L_7:
        /*0030*/ 	.byte	0x04, 0x11
        /*0032*/ 	.short	(.L_9 - .L_8)
	.align		4
.L_8:
        /*0034*/ 	.word	index@(default_function_kernel)
        /*0038*/ 	.word	0x00000000


	//----- nvinfo : EIATTR_REGCOUNT
	.align		4
.L_9:
        /*003c*/ 	.byte	0x04, 0x2f
        /*003e*/ 	.short	(.L_11 - .L_10)
	.align		4
.L_10:
        /*0040*/ 	.word	index@(default_function_kernel_1)
        /*0044*/ 	.word	0x00000010


	//----- nvinfo : EIATTR_FRAME_SIZE
	.align		4
.L_11:
        /*0048*/ 	.byte	0x04, 0x11
        /*004a*/ 	.short	(.L_13 - .L_12)
	.align		4
.L_12:
        /*004c*/ 	.word	index@(default_function_kernel_1)
        /*0050*/ 	.word	0x00000000


	//----- nvinfo : EIATTR_REGCOUNT
	.align		4
.L_13:
        /*0054*/ 	.byte	0x04, 0x2f
        /*0056*/ 	.short	(.L_15 - .L_14)
	.align		4
.L_14:
        /*0058*/ 	.word	index@(default_function_kernel_2)
        /*005c*/ 	.word	0x0000000a


	//----- nvinfo : EIATTR_FRAME_SIZE
	.align		4
.L_15:
        /*0060*/ 	.byte	0x04, 0x11
        /*0062*/ 	.short	(.L_17 - .L_16)
	.align		4
.L_16:
        /*0064*/ 	.word	index@(default_function_kernel_2)
        /*0068*/ 	.word	0x00000000


	//----- nvinfo : EIATTR_MIN_STACK_SIZE
	.align		4
.L_17:
        /*006c*/ 	.byte	0x04, 0x12
        /*006e*/ 	.short	(.L_19 - .L_18)
	.align		4
.L_18:
        /*0070*/ 	.word	index@(default_function_kernel_2)
        /*0074*/ 	.word	0x00000000


	//----- nvinfo : EIATTR_MIN_STACK_SIZE
	.align		4
.L_19:
        /*0078*/ 	.byte	0x04, 0x12
        /*007a*/ 	.short	(.L_21 - .L_20)
	.align		4
.L_20:
        /*007c*/ 	.word	index@(default_function_kernel_1)
        /*0080*/ 	.word	0x00000000


	//----- nvinfo : EIATTR_MIN_STACK_SIZE
	.align		4
.L_21:
        /*0084*/ 	.byte	0x04, 0x12
        /*0086*/ 	.short	(.L_23 - .L_22)
	.align		4
.L_22:
        /*0088*/ 	.word	index@(default_function_kernel)
        /*008c*/ 	.word	0x00000000


	//----- nvinfo : EIATTR_MIN_STACK_SIZE
	.align		4
.L_23:
        /*0090*/ 	.byte	0x04, 0x12
        /*0092*/ 	.short	(.L_25 - .L_24)
	.align		4
.L_24:
        /*0094*/ 	.word	index@(default_function_kernel_3)
        /*0098*/ 	.word	0x00000000
.L_25:


//--------------------- .nv.compat                --------------------------
	.section	.nv.compat,"",@"SHT_CUDA_COMPAT_INFO"
	.align	4
        /*0000*/ 	.byte	0x02, 0x09, 0x00, 0x00, 0x02, 0x02, 0x01, 0x00, 0x02, 0x05, 0x05, 0x00, 0x03, 0x07, 0x01, 0x01
        /*0010*/ 	.byte	0x02, 0x03, 0x00, 0x00, 0x02, 0x06, 0x01, 0x00, 0x04, 0x0b, 0x08, 0x00, 0x01, 0x00, 0x00, 0x00
        /*0020*/ 	.byte	0x00, 0x00, 0x00, 0x00


//--------------------- .nv.info.default_function_kernel_2 --------------------------
	.section	.nv.info.default_function_kernel_2,"",@"SHT_CUDA_INFO"
	.sectionflags	@""
	.align	4


	//----- nvinfo : EIATTR_CUDA_API_VERSION
	.align		4
        /*0000*/ 	.byte	0x04, 0x37
        /*0002*/ 	.short	(.L_27 - .L_26)
.L_26:
        /*0004*/ 	.word	0x00000082


	//----- nvinfo : EIATTR_KPARAM_INFO
	.align		4
.L_27:
        /*0008*/ 	.byte	0x04, 0x17
        /*000a*/ 	.short	(.L_29 - .L_28)
.L_28:
        /*000c*/ 	.word	0x00000000
        /*0010*/ 	.short	0x0001
        /*0012*/ 	.short	0x0008
        /*0014*/ 	.byte	0x00, 0xf5, 0x21, 0x00


	//----- nvinfo : EIATTR_KPARAM_INFO
	.align		4
.L_29:
        /*0018*/ 	.byte	0x04, 0x17
        /*001a*/ 	.short	(.L_31 - .L_30)
.L_30:
        /*001c*/ 	.word	0x00000000
        /*0020*/ 	.short	0x0000
        /*0022*/ 	.short	0x0000
        /*0024*/ 	.byte	0x00, 0xf5, 0x21, 0x00


	//----- nvinfo : EIATTR_SPARSE_MMA_MASK
	.align		4
.L_31:
        /*0028*/ 	.byte	0x03, 0x50
        /*002a*/ 	.short	0x0000


	//----- nvinfo : EIATTR_MAXREG_COUNT
	.align		4
        /*002c*/ 	.byte	0x03, 0x1b
        /*002e*/ 	.short	0x00ff


	//----- nvinfo : EIATTR_MERCURY_ISA_VERSION
	.align		4
        /*0030*/ 	.byte	0x03, 0x5f
        /*0032*/ 	.short	0x0101


	//----- nvinfo : EIATTR_VRC_CTA_INIT_COUNT
	.align		4
        /*0034*/ 	.byte	0x02, 0x4a
	.zero		1
	.zero		1


	//----- nvinfo : EIATTR_EXIT_INSTR_OFFSETS
	.align		4
        /*0038*/ 	.byte	0x04, 0x1c
        /*003a*/ 	.short	(.L_33 - .L_32)


	//   ....[0]....
.L_32:
        /*003c*/ 	.word	0x00000270


	//----- nvinfo : EIATTR_MAX_THREADS
	.align		4
.L_33:
        /*0040*/ 	.byte	0x04, 0x05
        /*0042*/ 	.short	(.L_35 - .L_34)
.L_34:
        /*0044*/ 	.word	0x00000020
        /*0048*/ 	.word	0x00000001
        /*004c*/ 	.word	0x00000001


	//----- nvinfo : EIATTR_CBANK_PARAM_SIZE
	.align		4
.L_35:
        /*0050*/ 	.byte	0x03, 0x19
        /*0052*/ 	.short	0x0010


	//----- nvinfo : EIATTR_PARAM_CBANK
	.align		4
        /*0054*/ 	.byte	0x04, 0x0a
        /*0056*/ 	.short	(.L_37 - .L_36)
	.align		4
.L_36:
        /*0058*/ 	.word	index@(.nv.constant0.default_function_kernel_2)
        /*005c*/ 	.short	0x0380
        /*005e*/ 	.short	0x0010


	//----- nvinfo : EIATTR_SW_WAR
	.align		4
.L_37:
        /*0060*/ 	.byte	0x04, 0x36
        /*0062*/ 	.short	(.L_39 - .L_38)
.L_38:
        /*0064*/ 	.word	0x00000008
.L_39:


//--------------------- .nv.info.default_function_kernel_1 --------------------------
	.section	.nv.info.default_function_kernel_1,"",@"SHT_CUDA_INFO"
	.sectionflags	@""
	.align	4


	//----- nvinfo : EIATTR_CUDA_API_VERSION
	.align		4
        /*0000*/ 	.byte	0x04, 0x37
        /*0002*/ 	.short	(.L_41 - .L_40)
.L_40:
        /*0004*/ 	.word	0x00000082


	//----- nvinfo : EIATTR_KPARAM_INFO
	.align		4
.L_41:
        /*0008*/ 	.byte	0x04, 0x17
        /*000a*/ 	.short	(.L_43 - .L_42)
.L_42:
        /*000c*/ 	.word	0x00000000
        /*0010*/ 	.short	0x0001
        /*0012*/ 	.short	0x0008
        /*0014*/ 	.byte	0x00, 0xf5, 0x21, 0x00


	//----- nvinfo : EIATTR_KPARAM_INFO
	.align		4
.L_43:
        /*0018*/ 	.byte	0x04, 0x17
        /*001a*/ 	.short	(.L_45 - .L_44)
.L_44:
        /*001c*/ 	.word	0x00000000
        /*0020*/ 	.short	0x0000
        /*0022*/ 	.short	0x0000
        /*0024*/ 	.byte	0x00, 0xf5, 0x21, 0x00


	//----- nvinfo : EIATTR_SPARSE_MMA_MASK
	.align		4
.L_45:
        /*0028*/ 	.byte	0x03, 0x50
        /*002a*/ 	.short	0x0000


	//----- nvinfo : EIATTR_MAXREG_COUNT
	.align		4
        /*002c*/ 	.byte	0x03, 0x1b
        /*002e*/ 	.short	0x00ff


	//----- nvinfo : EIATTR_MERCURY_ISA_VERSION
	.align		4
        /*0030*/ 	.byte	0x03, 0x5f
        /*0032*/ 	.short	0x0101


	//----- nvinfo : EIATTR_VRC_CTA_INIT_COUNT
	.align		4
        /*0034*/ 	.byte	0x02, 0x4a
	.zero		1
	.zero		1


	//----- nvinfo : EIATTR_EXIT_INSTR_OFFSETS
	.align		4
        /*0038*/ 	.byte	0x04, 0x1c
        /*003a*/ 	.short	(.L_47 - .L_46)


	//   ....[0]....
.L_46:
        /*003c*/ 	.word	0x000003d0


	//----- nvinfo : EIATTR_MAX_THREADS
	.align		4
.L_47:
        /*0040*/ 	.byte	0x04, 0x05
        /*0042*/ 	.short	(.L_49 - .L_48)
.L_48:
        /*0044*/ 	.word	0x00000020
        /*0048*/ 	.word	0x00000001
        /*004c*/ 	.word	0x00000001


	//----- nvinfo : EIATTR_CBANK_PARAM_SIZE
	.align		4
.L_49:
        /*0050*/ 	.byte	0x03, 0x19
        /*0052*/ 	.short	0x0010


	//----- nvinfo : EIATTR_PARAM_CBANK
	.align		4
        /*0054*/ 	.byte	0x04, 0x0a
        /*0056*/ 	.short	(.L_51 - .L_50)
	.align		4
.L_50:
        /*0058*/ 	.word	index@(.nv.constant0.default_function_kernel_1)
        /*005c*/ 	.short	0x0380
        /*005e*/ 	.short	0x0010


	//----- nvinfo : EIATTR_SW_WAR
	.align		4
.L_51:
        /*0060*/ 	.byte	0x04, 0x36
        /*0062*/ 	.short	(.L_53 - .L_52)
.L_52:
        /*0064*/ 	.word	0x00000008
.L_53:


//--------------------- .nv.info.default_function_kernel --------------------------
	.section	.nv.info.default_function_kernel,"",@"SHT_CUDA_INFO"
	.sectionflags	@""
	.align	4


	//----- nvinfo : EIATTR_CUDA_API_VERSION
	.align		4
        /*0000*/ 	.byte	0x04, 0x37
        /*0002*/ 	.short	(.L_55 - .L_54)
.L_54:
        /*0004*/ 	.word	0x00000082


	//----- nvinfo : EIATTR_KPARAM_INFO
	.align		4
.L_55:
        /*0008*/ 	.byte	0x04, 0x17
        /*000a*/ 	.short	(.L_57 - .L_56)
.L_56:
        /*000c*/ 	.word	0x00000000
        /*0010*/ 	.short	0x0001
        /*0012*/ 	.short	0x0008
        /*0014*/ 	.byte	0x00, 0xf5, 0x21, 0x00


	//----- nvinfo : EIATTR_KPARAM_INFO
	.align		4
.L_57:
        /*0018*/ 	.byte	0x04, 0x17
        /*001a*/ 	.short	(.L_59 - .L_58)
.L_58:
        /*001c*/ 	.word	0x00000000
        /*0020*/ 	.short	0x0000
        /*0022*/ 	.short	0x0000
        /*0024*/ 	.byte	0x00, 0xf5, 0x21, 0x00


	//----- nvinfo : EIATTR_SPARSE_MMA_MASK
	.align		4
.L_59:
        /*0028*/ 	.byte	0x03, 0x50
        /*002a*/ 	.short	0x0000


	//----- nvinfo : EIATTR_MAXREG_COUNT
	.align		4
        /*002c*/ 	.byte	0x03, 0x1b
        /*002e*/ 	.short	0x00ff


	//----- nvinfo : EIATTR_MERCURY_ISA_VERSION
	.align		4
        /*0030*/ 	.byte	0x03, 0x5f
        /*0032*/ 	.short	0x0101


	//----- nvinfo : EIATTR_VRC_CTA_INIT_COUNT
	.align		4
        /*0034*/ 	.byte	0x02, 0x4a
	.zero		1
	.zero		1


	//----- nvinfo : EIATTR_EXIT_INSTR_OFFSETS
	.align		4
        /*0038*/ 	.byte	0x04, 0x1c
        /*003a*/ 	.short	(.L_61 - .L_60)


	//   ....[0]....
.L_60:
        /*003c*/ 	.word	0x000000d0


	//----- nvinfo : EIATTR_MAX_THREADS
	.align		4
.L_61:
        /*0040*/ 	.byte	0x04, 0x05
        /*0042*/ 	.short	(.L_63 - .L_62)
.L_62:
        /*0044*/ 	.word	0x00000020
        /*0048*/ 	.word	0x00000001
        /*004c*/ 	.word	0x00000001


	//----- nvinfo : EIATTR_CBANK_PARAM_SIZE
	.align		4
.L_63:
        /*0050*/ 	.byte	0x03, 0x19
        /*0052*/ 	.short	0x0010


	//----- nvinfo : EIATTR_PARAM_CBANK
	.align		4
        /*0054*/ 	.byte	0x04, 0x0a
        /*0056*/ 	.short	(.L_65 - .L_64)
	.align		4
.L_64:
        /*0058*/ 	.word	index@(.nv.constant0.default_function_kernel)
        /*005c*/ 	.short	0x0380
        /*005e*/ 	.short	0x0010


	//----- nvinfo : EIATTR_SW_WAR
	.align		4
.L_65:
        /*0060*/ 	.byte	0x04, 0x36
        /*0062*/ 	.short	(.L_67 - .L_66)
.L_66:
        /*0064*/ 	.word	0x00000008
.L_67:


//--------------------- .nv.info.default_function_kernel_3 --------------------------
	.section	.nv.info.default_function_kernel_3,"",@"SHT_CUDA_INFO"
	.sectionflags	@""
	.align	4


	//----- nvinfo : EIATTR_CUDA_API_VERSION
	.align		4
        /*0000*/ 	.byte	0x04, 0x37
        /*0002*/ 	.short	(.L_69 - .L_68)
.L_68:
        /*0004*/ 	.word	0x00000082


	//----- nvinfo : EIATTR_KPARAM_INFO
	.align		4
.L_69:
        /*0008*/ 	.byte	0x04, 0x17
        /*000a*/ 	.short	(.L_71 - .L_70)
.L_70:
        /*000c*/ 	.word	0x00000000
        /*0010*/ 	.short	0x0003
        /*0012*/ 	.short	0x0018
        /*0014*/ 	.byte	0x00, 0xf5, 0x21, 0x00


	//----- nvinfo : EIATTR_KPARAM_INFO
	.align		4
.L_71:
        /*0018*/ 	.byte	0x04, 0x17
        /*001a*/ 	.short	(.L_73 - .L_72)
.L_72:
        /*001c*/ 	.word	0x00000000
        /*0020*/ 	.short	0x0002
        /*0022*/ 	.short	0x0010
        /*0024*/ 	.byte	0x00, 0xf5, 0x21, 0x00


	//----- nvinfo : EIATTR_KPARAM_INFO
	.align		4
.L_73:
        /*0028*/ 	.byte	0x04, 0x17
        /*002a*/ 	.short	(.L_75 - .L_74)
.L_74:
        /*002c*/ 	.word	0x00000000
        /*0030*/ 	.short	0x0001
        /*0032*/ 	.short	0x0008
        /*0034*/ 	.byte	0x00, 0xf5, 0x21, 0x00


	//----- nvinfo : EIATTR_KPARAM_INFO
	.align		4
.L_75:
        /*0038*/ 	.byte	0x04, 0x17
        /*003a*/ 	.short	(.L_77 - .L_76)
.L_76:
        /*003c*/ 	.word	0x00000000
        /*0040*/ 	.short	0x0000
        /*0042*/ 	.short	0x0000
        /*0044*/ 	.byte	0x00, 0xf5, 0x21, 0x00


	//----- nvinfo : EIATTR_SPARSE_MMA_MASK
	.align		4
.L_77:
        /*0048*/ 	.byte	0x03, 0x50
        /*004a*/ 	.short	0x0000


	//----- nvinfo : EIATTR_MAXREG_COUNT
	.align		4
        /*004c*/ 	.byte	0x03, 0x1b
        /*004e*/ 	.short	0x00ff


	//----- nvinfo : EIATTR_NUM_BARRIERS
	.align		4
        /*0050*/ 	.byte	0x02, 0x4c
        /*0052*/ 	.byte	0x01
	.zero		1


	//----- nvinfo : EIATTR_MERCURY_ISA_VERSION
	.align		4
        /*0054*/ 	.byte	0x03, 0x5f
        /*0056*/ 	.short	0x0101


	//----- nvinfo : EIATTR_VRC_CTA_INIT_COUNT
	.align		4
        /*0058*/ 	.byte	0x02, 0x4a
	.zero		1
	.zero		1


	//----- nvinfo : EIATTR_EXIT_INSTR_OFFSETS
	.align		4
        /*005c*/ 	.byte	0x04, 0x1c
        /*005e*/ 	.short	(.L_79 - .L_78)


	//   ....[0]....
.L_78:
        /*0060*/ 	.word	0x00000f20


	//----- nvinfo : EIATTR_MAX_THREADS
	.align		4
.L_79:
        /*0064*/ 	.byte	0x04, 0x05
        /*0066*/ 	.short	(.L_81 - .L_80)
.L_80:
        /*0068*/ 	.word	0x00000019
        /*006c*/ 	.word	0x00000001
        /*0070*/ 	.word	0x00000001


	//----- nvinfo : EIATTR_CRS_STACK_SIZE
	.align		4
.L_81:
        /*0074*/ 	.byte	0x04, 0x1e
        /*0076*/ 	.short	(.L_83 - .L_82)
.L_82:
        /*0078*/ 	.word	0x00000000


	//----- nvinfo : EIATTR_CBANK_PARAM_SIZE
	.align		4
.L_83:
        /*007c*/ 	.byte	0x03, 0x19
        /*007e*/ 	.short	0x0020


	//----- nvinfo : EIATTR_PARAM_CBANK
	.align		4
        /*0080*/ 	.byte	0x04, 0x0a
        /*0082*/ 	.short	(.L_85 - .L_84)
	.align		4
.L_84:
        /*0084*/ 	.word	index@(.nv.constant0.default_function_kernel_3)
        /*0088*/ 	.short	0x0380
        /*008a*/ 	.short	0x0020


	//----- nvinfo : EIATTR_SW_WAR
	.align		4
.L_85:
        /*008c*/ 	.byte	0x04, 0x36
        /*008e*/ 	.short	(.L_87 - .L_86)
.L_86:
        /*0090*/ 	.word	0x00000008
.L_87:


//--------------------- .nv.callgraph             --------------------------
	.section	.nv.callgraph,"",@"SHT_CUDA_CALLGRAPH"
	.align	4
	.sectionentsize	8
	.align		4
        /*0000*/ 	.word	0x00000000
	.align		4
        /*0004*/ 	.word	0xffffffff
	.align		4
        /*0008*/ 	.word	0x00000000
	.align		4
        /*000c*/ 	.word	0xfffffffe
	.align		4
        /*0010*/ 	.word	0x00000000
	.align		4
        /*0014*/ 	.word	0xfffffffd
	.align		4
        /*0018*/ 	.word	0x00000000
	.align		4
        /*001c*/ 	.word	0xfffffffc


//--------------------- .text.default_function_kernel_2 --------------------------
	.section	.text.default_function_kernel_2,"ax",@progbits
	.align	128
        .global         default_function_kernel_2
        .type           default_function_kernel_2,@function
        .size           default_function_kernel_2,(.L_x_32 - default_function_kernel_2)
        .other          default_function_kernel_2,@"STO_CUDA_ENTRY STV_DEFAULT"
default_function_kernel_2:
.text.default_function_kernel_2:
[----:B------:R-:W-:Y:S01]  /*0000*/  LDC R1, c[0x0][0x37c] ;  /* 0x0000df00ff017b82 */ /* 0x000fe20000000800 */
[----:B------:R-:W0:Y:S07]  /*0010*/  S2R R5, SR_TID.X ;  /* 0x0000000000057919 */ /* 0x000e2e0000002100 */
[----:B------:R-:W1:Y:S01]  /*0020*/  S2UR UR4, SR_CTAID.X ;  /* 0x00000000000479c3 */ /* 0x000e620000002500 */
[----:B------:R-:W2:Y:S07]  /*0030*/  LDCU.64 UR6, c[0x0][0x358] ;  /* 0x00006b00ff0677ac */ /* 0x000eae0008000a00 */
[----:B------:R-:W3:Y:S01]  /*0040*/  LDC.64 R2, c[0x0][0x388] ;  /* 0x0000e200ff027b82 */ /* 0x000ee20000000a00 */
[----:B-1----:R-:W-:-:S06]  /*0050*/  USHF.L.U32 UR4, UR4, 0x5, URZ ;  /* 0x0000000504047899 */ /* 0x002fcc00080006ff */
[----:B0-----:R-:W-:-:S05]  /*0060*/  LOP3.LUT R5, R5, UR4, RZ, 0xfc, !PT ;  /* 0x0000000405057c12 */ /* 0x001fca000f8efcff */
[----:B---3--:R-:W-:-:S06]  /*0070*/  IMAD.WIDE.U32 R2, R5, 0x4, R2 ;  /* 0x0000000405027825 */ /* 0x008fcc00078e0002 */
[----:B--2---:R0:W2:Y:S01]  /*0080*/  LDG.E.CONSTANT R2, desc[UR6][R2.64] ;  /* 0x0000000602027981 */ /* 0x0040a2000c1e9900 */
[----:B------:R-:W-:Y:S01]  /*0090*/  HFMA2 R7, -RZ, RZ, 1.75, 0 ;  /* 0x3f000000ff077431 */ /* 0x000fe200000001ff */
[----:B0-----:R-:W-:-:S04]  /*00a0*/  MOV R3, 0x3d10ecef ;  /* 0x3d10ecef00037802 */ /* 0x001fc80000000f00 */
[C---:B--2---:R-:W-:Y:S01]  /*00b0*/  FFMA R0, |R2|.reuse, -R7, 0.5 ;  /* 0x3f00000002007423 */ /* 0x044fe20000000a07 */
[C---:B------:R-:W-:Y:S02]  /*00c0*/  FSETP.NEU.AND P1, PT, |R2|.reuse, 1, PT ;  /* 0x3f8000000200780b */ /* 0x040fe40003f2d200 */
[----:B------:R-:W-:Y:S01]  /*00d0*/  FSETP.GT.AND P0, PT, |R2|, 0.56000000238418579102, PT ;  /* 0x3f0f5c290200780b */ /* 0x000fe20003f04200 */
[----:B------:R-:W0:Y:S02]  /*00e0*/  MUFU.RSQ R7, R0 ;  /* 0x0000000000077308 */ /* 0x000e240000001400 */
[----:B0-----:R-:W-:Y:S01]  /*00f0*/  FMUL R4, R0, R7 ;  /* 0x0000000700047220 */ /* 0x001fe20000400000 */
[----:B------:R-:W-:-:S04]  /*0100*/  FMUL R7, R7, -0.5 ;  /* 0xbf00000007077820 */ /* 0x000fc80000400000 */
[----:B------:R-:W-:-:S04]  /*0110*/  FFMA R7, R4, R7, 0.5 ;  /* 0x3f00000004077423 */ /* 0x000fc80000000007 */
[----:B------:R-:W-:-:S05]  /*0120*/  FFMA R7, R4, R7, R4 ;  /* 0x0000000704077223 */ /* 0x000fca0000000004 */
[----:B------:R-:W-:Y:S02]  /*0130*/  FSEL R7, R7, RZ, P1 ;  /* 0x000000ff07077208 */ /* 0x000fe40000800000 */
[----:B------:R-:W-:Y:S02]  /*0140*/  FSETP.GT.AND P1, PT, R2, 0.56000000238418579102, PT ;  /* 0x3f0f5c290200780b */ /* 0x000fe40003f24000 */
[----:B------:R-:W-:-:S04]  /*0150*/  FSEL R7, R7, |R2|, P0 ;  /* 0x4000000207077208 */ /* 0x000fc80000000000 */
[----:B------:R-:W-:-:S05]  /*0160*/  LOP3.LUT R7, R7, 0x80000000, R2, 0xb8, !PT ;  /* 0x8000000007077812 */ /* 0x000fca00078eb802 */
[----:B------:R-:W-:-:S04]  /*0170*/  FMUL R0, R7, R7 ;  /* 0x0000000707007220 */ /* 0x000fc80000400000 */
[----:B------:R-:W-:-:S04]  /*0180*/  FFMA R3, R0, R3, 0.016980519518256187439 ;  /* 0x3c8b1abb00037423 */ /* 0x000fc80000000003 */
[----:B------:R-:W-:-:S04]  /*0190*/  FFMA R3, R0, R3, 0.030762933194637298584 ;  /* 0x3cfc028c00037423 */ /* 0x000fc80000000003 */
[----:B------:R-:W-:-:S04]  /*01a0*/  FFMA R3, R0, R3, 0.044709417968988418579 ;  /* 0x3d37213900037423 */ /* 0x000fc80000000003 */
[----:B------:R-:W-:-:S04]  /*01b0*/  FFMA R3, R0, R3, 0.074989043176174163818 ;  /* 0x3d9993db00037423 */ /* 0x000fc80000000003 */
[----:B------:R-:W-:-:S04]  /*01c0*/  FFMA R3, R0, R3, 0.16666707396507263184 ;  /* 0x3e2aaac600037423 */ /* 0x000fc80000000003 */
[----:B------:R-:W-:Y:S02]  /*01d0*/  FMUL R0, R0, R3 ;  /* 0x0000000300007220 */ /* 0x000fe40000400000 */
[----:B------:R-:W0:Y:S02]  /*01e0*/  LDC.64 R2, c[0x0][0x380] ;  /* 0x0000e000ff027b82 */ /* 0x000e240000000a00 */
[----:B------:R-:W-:Y:S01]  /*01f0*/  FFMA R0, R7, R0, R7 ;  /* 0x0000000007007223 */ /* 0x000fe20000000007 */
[----:B------:R-:W-:-:S04]  /*0200*/  HFMA2 R7, -RZ, RZ, 1.9599609375, 20144 ;  /* 0x3fd774ebff077431 */ /* 0x000fc800000001ff */
[----:B------:R-:W-:-:S05]  /*0210*/  FSEL R4, R0, -R0, P0 ;  /* 0x8000000000047208 */ /* 0x000fca0000000000 */
[----:B------:R-:W-:-:S04]  /*0220*/  @!P1 FFMA R0, R7, 0.93318945169448852539, R4 ;  /* 0x3f6ee58107009823 */ /* 0x000fc80000000004 */
[----:B------:R-:W-:-:S04]  /*0230*/  @P0 FADD R0, R0, R0 ;  /* 0x0000000000000221 */ /* 0x000fc80000000000 */
[----:B------:R-:W1:Y:S01]  /*0240*/  FRND.CEIL R7, R0 ;  /* 0x0000000000077307 */ /* 0x000e620000209000 */
[----:B0-----:R-:W-:-:S05]  /*0250*/  IMAD.WIDE.U32 R2, R5, 0x4, R2 ;  /* 0x0000000405027825 */ /* 0x001fca00078e0002 */
[----:B-1----:R-:W-:Y:S01]  /*0260*/  STG.E desc[UR6][R2.64], R7 ;  /* 0x0000000702007986 */ /* 0x002fe2000c101906 */
[----:B------:R-:W-:Y:S05]  /*0270*/  EXIT ;  /* 0x000000000000794d */ /* 0x000fea0003800000 */
.L_x_0:
[----:B------:R-:W-:-:S00]  /*0280*/  BRA `(.L_x_0) ;  /* 0xfffffffc00fc7947 */ /* 0x000fc0000383ffff */
[----:B------:R-:W-:-:S00]  /*0290*/  NOP ;  /* 0x0000000000007918 */ /* 0x000fc00000000000 */
        /* <DEDUP_REMOVED lines=14> */
.L_x_32:


//--------------------- .text.default_function_kernel_1 --------------------------
	.section	.text.default_function_kernel_1,"ax",@progbits
	.align	128
        .global         default_function_kernel_1
        .type           default_function_kernel_1,@function
        .size           default_function_kernel_1,(.L_x_33 - default_function_kernel_1)
        .other          default_function_kernel_1,@"STO_CUDA_ENTRY STV_DEFAULT"
default_function_kernel_1:
.text.default_function_kernel_1:
        /* <DEDUP_REMOVED lines=8> */
[----:B--2---:R-:W2:Y:S01]  /*0080*/  LDG.E.CONSTANT R2, desc[UR6][R2.64] ;  /* 0x0000000602027981 */ /* 0x004ea2000c1e9900 */
[----:B------:R-:W-:Y:S01]  /*0090*/  HFMA2 R9, -RZ, RZ, 1.75, 0 ;  /* 0x3f000000ff097431 */ /* 0x000fe200000001ff */
[----:B------:R-:W-:Y:S01]  /*00a0*/  MOV R11, 0x3d10ecef ;  /* 0x3d10ecef000b7802 */ /* 0x000fe20000000f00 */
[----:B------:R-:W-:-:S03]  /*00b0*/  HFMA2 R13, -RZ, RZ, 1.9599609375, 20144 ;  /* 0x3fd774ebff0d7431 */ /* 0x000fc600000001ff */
        /* <DEDUP_REMOVED lines=18> */
[----:B------:R-:W-:-:S04]  /*01e0*/  FMUL R0, R0, R3 ;  /* 0x0000000300007220 */ /* 0x000fc80000400000 */
[----:B------:R-:W-:-:S05]  /*01f0*/  FFMA R0, R7, R0, R7 ;  /* 0x0000000007007223 */ /* 0x000fca0000000007 */
[----:B------:R-:W-:-:S05]  /*0200*/  FSEL R2, R0, -R0, P0 ;  /* 0x8000000000027208 */ /* 0x000fca0000000000 */
[----:B------:R-:W-:-:S04]  /*0210*/  @!P1 FFMA R0, R13, 0.93318945169448852539, R2 ;  /* 0x3f6ee5810d009823 */ /* 0x000fc80000000002 */
[----:B------:R-:W-:-:S04]  /*0220*/  @P0 FADD R0, R0, R0 ;  /* 0x0000000000000221 */ /* 0x000fc80000000000 */
[C---:B------:R-:W-:Y:S01]  /*0230*/  FFMA R2, |R0|.reuse, -R9, 0.5 ;  /* 0x3f00000000027423 */ /* 0x040fe20000000a09 */
        /* <DEDUP_REMOVED lines=15> */
[C---:B------:R-:W-:Y:S02]  /*0330*/  FFMA R7, R6.reuse, R3, 0.074989043176174163818 ;  /* 0x3d9993db06077423 */ /* 0x040fe40000000003 */
[----:B------:R-:W0:Y:S02]  /*0340*/  LDC.64 R2, c[0x0][0x380] ;  /* 0x0000e000ff027b82 */ /* 0x000e240000000a00 */
[----:B------:R-:W-:-:S04]  /*0350*/  FFMA R7, R6, R7, 0.16666707396507263184 ;  /* 0x3e2aaac606077423 */ /* 0x000fc80000000007 */
[----:B------:R-:W-:-:S04]  /*0360*/  FMUL R7, R6, R7 ;  /* 0x0000000706077220 */ /* 0x000fc80000400000 */
[----:B------:R-:W-:-:S05]  /*0370*/  FFMA R7, R4, R7, R4 ;  /* 0x0000000704077223 */ /* 0x000fca0000000004 */
[----:B------:R-:W-:-:S05]  /*0380*/  FSEL R0, R7, -R7, P0 ;  /* 0x8000000707007208 */ /* 0x000fca0000000000 */
[----:B------:R-:W-:Y:S01]  /*0390*/  @!P1 FFMA R7, R13, 0.93318945169448852539, R0 ;  /* 0x3f6ee5810d079823 */ /* 0x000fe20000000000 */
[----:B0-----:R-:W-:-:S04]  /*03a0*/  IMAD.WIDE.U32 R2, R5, 0x4, R2 ;  /* 0x0000000405027825 */ /* 0x001fc800078e0002 */
[----:B------:R-:W-:-:S05]  /*03b0*/  @P0 FADD R7, R7, R7 ;  /* 0x0000000707070221 */ /* 0x000fca0000000000 */
[----:B------:R-:W-:Y:S01]  /*03c0*/  STG.E desc[UR6][R2.64], R7 ;  /* 0x0000000702007986 */ /* 0x000fe2000c101906 */
[----:B------:R-:W-:Y:S05]  /*03d0*/  EXIT ;  /* 0x000000000000794d */ /* 0x000fea0003800000 */
.L_x_1:
        /* <DEDUP_REMOVED lines=10> */
.L_x_33:


//--------------------- .text.default_function_kernel --------------------------
	.section	.text.default_function_kernel,"ax",@progbits
	.align	128
        .global         default_function_kernel
        .type           default_function_kernel,@function
        .size           default_function_kernel,(.L_x_34 - default_function_kernel)
        .other          default_function_kernel,@"STO_CUDA_ENTRY STV_DEFAULT"
default_function_kernel:
.text.default_function_kernel:
[----:B------:R-:W-:Y:S01]  /*0000*/  LDC R1, c[0x0][0x37c] ;  /* 0x0000df00ff017b82 */ /* 0x000fe20000000800 */
[----:B------:R-:W0:Y:S07]  /*0010*/  S2R R7, SR_TID.X ;  /* 0x0000000000077919 */ /* 0x000e2e0000002100 */
[----:B------:R-:W1:Y:S01]  /*0020*/  S2UR UR4, SR_CTAID.X ;  /* 0x00000000000479c3 */ /* 0x000e620000002500 */
[----:B------:R-:W2:Y:S07]  /*0030*/  LDCU.64 UR6, c[0x0][0x358] ;  /* 0x00006b00ff0677ac */ /* 0x000eae0008000a00 */
[----:B------:R-:W3:Y:S08]  /*0040*/  LDC.64 R2, c[0x0][0x388] ;  /* 0x0000e200ff027b82 */ /* 0x000ef00000000a00 */
[----:B------:R-:W4:Y:S01]  /*0050*/  LDC.64 R4, c[0x0][0x380] ;  /* 0x0000e000ff047b82 */ /* 0x000f220000000a00 */
[----:B-1----:R-:W-:-:S06]  /*0060*/  USHF.L.U32 UR4, UR4, 0x5, URZ ;  /* 0x0000000504047899 */ /* 0x002fcc00080006ff */
[----:B0-----:R-:W-:-:S05]  /*0070*/  LOP3.LUT R7, R7, UR4, RZ, 0xfc, !PT ;  /* 0x0000000407077c12 */ /* 0x001fca000f8efcff */
[----:B---3--:R-:W-:-:S06]  /*0080*/  IMAD.WIDE.U32 R2, R7, 0x4, R2 ;  /* 0x0000000407027825 */ /* 0x008fcc00078e0002 */
[----:B--2---:R-:W2:Y:S01]  /*0090*/  LDG.E.CONSTANT R2, desc[UR6][R2.64] ;  /* 0x0000000602027981 */ /* 0x004ea2000c1e9900 */
[----:B----4-:R-:W-:-:S04]  /*00a0*/  IMAD.WIDE.U32 R4, R7, 0x4, R4 ;  /* 0x0000000407047825 */ /* 0x010fc800078e0004 */
[----:B--2---:R-:W-:-:S05]  /*00b0*/  FADD R7, |R2|, -RZ ;  /* 0x800000ff02077221 */ /* 0x004fca0000000200 */
[----:B------:R-:W-:Y:S01]  /*00c0*/  STG.E desc[UR6][R4.64], R7 ;  /* 0x0000000704007986 */ /* 0x000fe2000c101906 */
[----:B------:R-:W-:Y:S05]  /*00d0*/  EXIT ;  /* 0x000000000000794d */ /* 0x000fea0003800000 */
.L_x_2:
        /* <DEDUP_REMOVED lines=10> */
.L_x_34:


//--------------------- .text.default_function_kernel_3 --------------------------
	.section	.text.default_function_kernel_3,"ax",@progbits
	.align	128
        .global         default_function_kernel_3
        .type           default_function_kernel_3,@function
        .size           default_function_kernel_3,(.L_x_31 - default_function_kernel_3)
        .other          default_function_kernel_3,@"STO_CUDA_ENTRY STV_DEFAULT"
default_function_kernel_3:
.text.default_function_kernel_3:
[----:B------:R-:W-:Y:S01]  /*0000*/  LDC R1, c[0x0][0x37c] ;  /* 0x0000df00ff017b82 */ /* 0x000fe20000000800 */
[----:B------:R-:W0:Y:S07]  /*0010*/  S2R R2, SR_TID.X ;  /* 0x0000000000027919 */ /* 0x000e2e0000002100 */
[----:B------:R-:W0:Y:S01]  /*0020*/  LDC.64 R4, c[0x0][0x390] ;  /* 0x0000e400ff047b82 */ /* 0x000e220000000a00 */
[----:B------:R-:W1:Y:S07]  /*0030*/  LDCU.64 UR8, c[0x0][0x358] ;  /* 0x00006b00ff0877ac */ /* 0x000e6e0008000a00 */
[----:B------:R-:W2:Y:S01]  /*0040*/  LDC.64 R6, c[0x0][0x388] ;  /* 0x0000e200ff067b82 */ /* 0x000ea20000000a00 */
[----:B0-----:R-:W-:-:S05]  /*0050*/  IMAD.WIDE.U32 R4, R2, 0x4, R4 ;  /* 0x0000000402047825 */ /* 0x001fca00078e0004 */
[----:B-1----:R-:W3:Y:S01]  /*0060*/  LDG.E.CONSTANT R3, desc[UR8][R4.64] ;  /* 0x0000000804037981 */ /* 0x002ee2000c1e9900 */
[----:B--2---:R-:W-:-:S05]  /*0070*/  IMAD.WIDE.U32 R6, R2, 0x4, R6 ;  /* 0x0000000402067825 */ /* 0x004fca00078e0006 */
[----:B------:R-:W2:Y:S01]  /*0080*/  LDG.E.CONSTANT R0, desc[UR8][R6.64] ;  /* 0x0000000806007981 */ /* 0x000ea2000c1e9900 */
[----:B------:R-:W-:Y:S01]  /*0090*/  BSSY.RECONVERGENT B0, `(.L_x_3) ;  /* 0x000000b000007945 */ /* 0x000fe20003800200 */
[----:B---3--:R-:W0:Y:S08]  /*00a0*/  MUFU.RCP R8, R3 ;  /* 0x0000000300087308 */ /* 0x008e300000001000 */
[----:B--2---:R-:W1:Y:S01]  /*00b0*/  FCHK P0, R0, R3 ;  /* 0x0000000300007302 */ /* 0x004e620000000000 */
[----:B0-----:R-:W-:-:S04]  /*00c0*/  FFMA R9, -R3, R8, 1 ;  /* 0x3f80000003097423 */ /* 0x001fc80000000108 */
[----:B------:R-:W-:-:S04]  /*00d0*/  FFMA R9, R8, R9, R8 ;  /* 0x0000000908097223 */ /* 0x000fc80000000008 */
[----:B------:R-:W-:-:S04]  /*00e0*/  FFMA R8, R0, R9, RZ ;  /* 0x0000000900087223 */ /* 0x000fc800000000ff */
[----:B------:R-:W-:-:S04]  /*00f0*/  FFMA R10, -R3, R8, R0 ;  /* 0x00000008030a7223 */ /* 0x000fc80000000100 */
[----:B------:R-:W-:Y:S01]  /*0100*/  FFMA R9, R9, R10, R8 ;  /* 0x0000000a09097223 */ /* 0x000fe20000000008 */
[----:B-1----:R-:W-:Y:S06]  /*0110*/  @!P0 BRA `(.L_x_4) ;  /* 0x0000000000088947 */ /* 0x002fec0003800000 */
[----:B------:R-:W-:-:S07]  /*0120*/  MOV R14, 0x140 ;  /* 0x00000140000e7802 */ /* 0x000fce0000000f00 */
[----:B------:R-:W-:Y:S05]  /*0130*/  CALL.REL.NOINC `($__internal_0_$__cuda_sm3x_div_rn_noftz_f32_slowpath) ;  /* 0x0000000c007c7944 */ /* 0x000fea0003c00000 */
.L_x_4:
[----:B------:R-:W-:Y:S05]  /*0140*/  BSYNC.RECONVERGENT B0 ;  /* 0x0000000000007941 */ /* 0x000fea0003800200 */
.L_x_3:
[----:B------:R-:W2:Y:S04]  /*0150*/  LDG.E.CONSTANT R3, desc[UR8][R4.64+0x64] ;  /* 0x0000640804037981 */ /* 0x000ea8000c1e9900 */
[----:B------:R-:W3:Y:S01]  /*0160*/  LDG.E.CONSTANT R0, desc[UR8][R6.64+0x64] ;  /* 0x0000640806007981 */ /* 0x000ee2000c1e9900 */
[----:B------:R-:W0:Y:S01]  /*0170*/  S2UR UR5, SR_CgaCtaId ;  /* 0x00000000000579c3 */ /* 0x000e220000008800 */
[----:B------:R-:W-:Y:S01]  /*0180*/  UMOV UR4, 0x400 ;  /* 0x0000040000047882 */ /* 0x000fe20000000000 */
[----:B------:R-:W-:Y:S01]  /*0190*/  BSSY.RECONVERGENT B0, `(.L_x_5) ;  /* 0x000000f000007945 */ /* 0x000fe20003800200 */
[----:B0-----:R-:W-:-:S06]  /*01a0*/  ULEA UR4, UR5, UR4, 0x18 ;  /* 0x0000000405047291 */ /* 0x001fcc000f8ec0ff */
[----:B------:R-:W-:-:S05]  /*01b0*/  LEA R8, R2, UR4, 0x2 ;  /* 0x0000000402087c11 */ /* 0x000fca000f8e10ff */
[----:B------:R0:W-:Y:S01]  /*01c0*/  STS [R8], R9 ;  /* 0x0000000908007388 */ /* 0x0001e20000000800 */
[----:B--2---:R-:W1:Y:S08]  /*01d0*/  MUFU.RCP R10, R3 ;  /* 0x00000003000a7308 */ /* 0x004e700000001000 */
[----:B---3--:R-:W2:Y:S01]  /*01e0*/  FCHK P0, R0, R3 ;  /* 0x0000000300007302 */ /* 0x008ea20000000000 */
[----:B-1----:R-:W-:-:S04]  /*01f0*/  FFMA R11, -R3, R10, 1 ;  /* 0x3f800000030b7423 */ /* 0x002fc8000000010a */
[----:B------:R-:W-:-:S04]  /*0200*/  FFMA R11, R10, R11, R10 ;  /* 0x0000000b0a0b7223 */ /* 0x000fc8000000000a */
[----:B------:R-:W-:-:S04]  /*0210*/  FFMA R10, R0, R11, RZ ;  /* 0x0000000b000a7223 */ /* 0x000fc800000000ff */
[----:B------:R-:W-:-:S04]  /*0220*/  FFMA R12, -R3, R10, R0 ;  /* 0x0000000a030c7223 */ /* 0x000fc80000000100 */
[----:B------:R-:W-:Y:S01]  /*0230*/  FFMA R11, R11, R12, R10 ;  /* 0x0000000c0b0b7223 */ /* 0x000fe2000000000a */
[----:B0-2---:R-:W-:Y:S06]  /*0240*/  @!P0 BRA `(.L_x_6) ;  /* 0x00000000000c8947 */ /* 0x005fec0003800000 */
[----:B------:R-:W-:-:S07]  /*0250*/  MOV R14, 0x270 ;  /* 0x00000270000e7802 */ /* 0x000fce0000000f00 */
[----:B------:R-:W-:Y:S05]  /*0260*/  CALL.REL.NOINC `($__internal_0_$__cuda_sm3x_div_rn_noftz_f32_slowpath) ;  /* 0x0000000c00307944 */ /* 0x000fea0003c00000 */
[----:B------:R-:W-:-:S07]  /*0270*/  MOV R11, R9 ;  /* 0x00000009000b7202 */ /* 0x000fce0000000f00 */
.L_x_6:
[----:B------:R-:W-:Y:S05]  /*0280*/  BSYNC.RECONVERGENT B0 ;  /* 0x0000000000007941 */ /* 0x000fea0003800200 */
.L_x_5:
[----:B------:R-:W2:Y:S04]  /*0290*/  LDG.E.CONSTANT R3, desc[UR8][R4.64+0xc8] ;  /* 0x0000c80804037981 */ /* 0x000ea8000c1e9900 */
[----:B------:R-:W3:Y:S01]  /*02a0*/  LDG.E.CONSTANT R0, desc[UR8][R6.64+0xc8] ;  /* 0x0000c80806007981 */ /* 0x000ee2000c1e9900 */
[----:B------:R-:W-:Y:S03]  /*02b0*/  BSSY.RECONVERGENT B0, `(.L_x_7) ;  /* 0x000000c000007945 */ /* 0x000fe60003800200 */
[----:B------:R0:W-:Y:S01]  /*02c0*/  STS [R8+0x64], R11 ;  /* 0x0000640b08007388 */ /* 0x0001e20000000800 */
        /* <DEDUP_REMOVED lines=10> */
.L_x_8:
[----:B------:R-:W-:Y:S05]  /*0370*/  BSYNC.RECONVERGENT B0 ;  /* 0x0000000000007941 */ /* 0x000fea0003800200 */
.L_x_7:
        /* <DEDUP_REMOVED lines=15> */
.L_x_10:
[----:B------:R-:W-:Y:S05]  /*0470*/  BSYNC.RECONVERGENT B0 ;  /* 0x0000000000007941 */ /* 0x000fea0003800200 */
.L_x_9:
        /* <DEDUP_REMOVED lines=14> */
.L_x_12:
[----:B------:R-:W-:Y:S05]  /*0560*/  BSYNC.RECONVERGENT B0 ;  /* 0x0000000000007941 */ /* 0x000fea0003800200 */
.L_x_11:
        /* <DEDUP_REMOVED lines=15> */
.L_x_14:
[----:B------:R-:W-:Y:S05]  /*0660*/  BSYNC.RECONVERGENT B0 ;  /* 0x0000000000007941 */ /* 0x000fea0003800200 */
.L_x_13:
[----:B------:R0:W-:Y:S01]  /*0670*/  STS [R8+0x1f4], R11 ;  /* 0x0001f40b08007388 */ /* 0x0001e20000000800 */
[----:B------:R-:W-:Y:S01]  /*0680*/  ISETP.GT.U32.AND P0, PT, R2, 0x9, PT ;  /* 0x000000090200780c */ /* 0x000fe20003f04070 */
[----:B------:R-:W-:-:S12]  /*0690*/  BSSY.RECONVERGENT B0, `(.L_x_15) ;  /* 0x0000011000007945 */ /* 0x000fd80003800200 */
[----:B0-----:R-:W-:Y:S05]  /*06a0*/  @P0 BRA `(.L_x_16) ;  /* 0x00000000003c0947 */ /* 0x001fea0003800000 */
[----:B------:R-:W2:Y:S04]  /*06b0*/  LDG.E.CONSTANT R3, desc[UR8][R4.64+0x258] ;  /* 0x0002580804037981 */ /* 0x000ea8000c1e9900 */
[----:B------:R-:W3:Y:S01]  /*06c0*/  LDG.E.CONSTANT R0, desc[UR8][R6.64+0x258] ;  /* 0x0002580806007981 */ /* 0x000ee2000c1e9900 */
[----:B------:R-:W-:Y:S01]  /*06d0*/  BSSY.RECONVERGENT B1, `(.L_x_17) ;  /* 0x000000b000017945 */ /* 0x000fe20003800200 */
[----:B--2---:R-:W0:Y:S08]  /*06e0*/  MUFU.RCP R10, R3 ;  /* 0x00000003000a7308 */ /* 0x004e300000001000 */
[----:B---3--:R-:W1:Y:S01]  /*06f0*/  FCHK P0, R0, R3 ;  /* 0x0000000300007302 */ /* 0x008e620000000000 */
        /* <DEDUP_REMOVED lines=8> */
.L_x_18:
[----:B------:R-:W-:Y:S05]  /*0780*/  BSYNC.RECONVERGENT B1 ;  /* 0x0000000000017941 */ /* 0x000fea0003800200 */
.L_x_17:
[----:B------:R0:W-:Y:S02]  /*0790*/  STS [R8+0x258], R9 ;  /* 0x0002580908007388 */ /* 0x0001e40000000800 */
.L_x_16:
[----:B------:R-:W-:Y:S05]  /*07a0*/  BSYNC.RECONVERGENT B0 ;  /* 0x0000000000007941 */ /* 0x000fea0003800200 */
.L_x_15:
[----:B------:R-:W1:Y:S01]  /*07b0*/  LDC.64 R4, c[0x0][0x398] ;  /* 0x0000e600ff047b82 */ /* 0x000e620000000a00 */
[C---:B------:R-:W-:Y:S01]  /*07c0*/  ISETP.GT.U32.AND P0, PT, R2.reuse, 0x9, PT ;  /* 0x000000090200780c */ /* 0x040fe20003f04070 */
[----:B-1----:R-:W-:-:S05]  /*07d0*/  IMAD.WIDE.U32 R4, R2, 0x4, R4 ;  /* 0x0000000402047825 */ /* 0x002fca00078e0004 */
[----:B------:R-:W2:Y:S04]  /*07e0*/  LDG.E.CONSTANT R3, desc[UR8][R4.64] ;  /* 0x0000000804037981 */ /* 0x000ea8000c1e9900 */
[----:B------:R-:W3:Y:S04]  /*07f0*/  LDG.E.CONSTANT R7, desc[UR8][R4.64+0x64] ;  /* 0x0000640804077981 */ /* 0x000ee8000c1e9900 */
[----:B0-----:R-:W4:Y:S04]  /*0800*/  LDG.E.CONSTANT R9, desc[UR8][R4.64+0xc8] ;  /* 0x0000c80804097981 */ /* 0x001f28000c1e9900 */
[----:B------:R-:W5:Y:S04]  /*0810*/  LDG.E.CONSTANT R11, desc[UR8][R4.64+0x12c] ;  /* 0x00012c08040b7981 */ /* 0x000f68000c1e9900 */
[----:B------:R-:W5:Y:S04]  /*0820*/  LDG.E.CONSTANT R13, desc[UR8][R4.64+0x190] ;  /* 0x00019008040d7981 */ /* 0x000f68000c1e9900 */
[----:B------:R-:W5:Y:S04]  /*0830*/  LDG.E.CONSTANT R15, desc[UR8][R4.64+0x1f4] ;  /* 0x0001f408040f7981 */ /* 0x000f68000c1e9900 */
[----:B------:R0:W5:Y:S01]  /*0840*/  @!P0 LDG.E.CONSTANT R17, desc[UR8][R4.64+0x258] ;  /* 0x0002580804118981 */ /* 0x000162000c1e9900 */
[----:B------:R-:W1:Y:S01]  /*0850*/  S2UR UR6, SR_CgaCtaId ;  /* 0x00000000000679c3 */ /* 0x000e620000008800 */
[----:B------:R-:W-:Y:S01]  /*0860*/  PRMT R0, R2, 0x9910, RZ ;  /* 0x0000991002007816 */ /* 0x000fe200000000ff */
[----:B------:R-:W-:-:S02]  /*0870*/  UMOV UR5, 0x400 ;  /* 0x0000040000057882 */ /* 0x000fc40000000000 */
[----:B------:R-:W-:Y:S02]  /*0880*/  UIADD3 UR5, UPT, UPT, UR5, 0x280, URZ ;  /* 0x0000028005057890 */ /* 0x000fe4000fffe0ff */
[----:B------:R-:W-:-:S05]  /*0890*/  IMAD R0, R0, 0x34, RZ ;  /* 0x0000003400007824 */ /* 0x000fca00078e02ff */
[----:B------:R-:W-:-:S04]  /*08a0*/  LOP3.LUT R0, R0, 0xffff, RZ, 0xc0, !PT ;  /* 0x0000ffff00007812 */ /* 0x000fc800078ec0ff */
[----:B------:R-:W-:-:S04]  /*08b0*/  SHF.R.U32.HI R0, RZ, 0x8, R0 ;  /* 0x00000008ff007819 */ /* 0x000fc80000011600 */
[C---:B------:R-:W-:Y:S02]  /*08c0*/  PRMT R6, R0.reuse, 0x9910, RZ ;  /* 0x0000991000067816 */ /* 0x040fe400000000ff */
[----:B------:R-:W-:Y:S01]  /*08d0*/  SHF.L.U32 R0, R0, 0x2, RZ ;  /* 0x0000000200007819 */ /* 0x000fe200000006ff */
[----:B-1----:R-:W-:Y:S02]  /*08e0*/  ULEA UR5, UR6, UR5, 0x18 ;  /* 0x0000000506057291 */ /* 0x002fe4000f8ec0ff */
[----:B0-----:R-:W-:Y:S01]  /*08f0*/  IMAD R4, R6, 0x5, RZ ;  /* 0x0000000506047824 */ /* 0x001fe200078e02ff */
[----:B------:R-:W-:-:S04]  /*0900*/  LOP3.LUT R37, R0, 0xffff, RZ, 0xc0, !PT ;  /* 0x0000ffff00257812 */ /* 0x000fc800078ec0ff */
[----:B------:R-:W-:Y:S02]  /*0910*/  IADD3 R5, PT, PT, RZ, -R4, RZ ;  /* 0x80000004ff057210 */ /* 0x000fe40007ffe0ff */
[----:B------:R-:W-:Y:S02]  /*0920*/  LEA R4, R2, UR5, 0x2 ;  /* 0x0000000502047c11 */ /* 0x000fe4000f8e10ff */
[----:B------:R-:W-:Y:S02]  /*0930*/  PRMT R5, R5, 0x7710, RZ ;  /* 0x0000771005057816 */ /* 0x000fe400000000ff */
[----:B------:R-:W-:Y:S02]  /*0940*/  LEA R37, R37, UR4, 0x2 ;  /* 0x0000000425257c11 */ /* 0x000fe4000f8e10ff */
[----:B------:R-:W-:-:S04]  /*0950*/  IADD3 R5, PT, PT, R5, R2, RZ ;  /* 0x0000000205057210 */ /* 0x000fc80007ffe0ff */
[----:B------:R-:W-:-:S04]  /*0960*/  LOP3.LUT R0, R5, 0xff, RZ, 0xc0, !PT ;  /* 0x000000ff05007812 */ /* 0x000fc800078ec0ff */
[----:B------:R-:W-:Y:S01]  /*0970*/  LEA R0, R0, UR5, 0x2 ;  /* 0x0000000500007c11 */ /* 0x000fe2000f8e10ff */
[----:B--2---:R-:W-:Y:S04]  /*0980*/  STS [R4], R3 ;  /* 0x0000000304007388 */ /* 0x004fe80000000800 */
[----:B---3--:R-:W-:Y:S04]  /*0990*/  STS [R4+0x64], R7 ;  /* 0x0000640704007388 */ /* 0x008fe80000000800 */
[----:B----4-:R-:W-:Y:S04]  /*09a0*/  STS [R4+0xc8], R9 ;  /* 0x0000c80904007388 */ /* 0x010fe80000000800 */
[----:B-----5:R-:W-:Y:S04]  /*09b0*/  STS [R4+0x12c], R11 ;  /* 0x00012c0b04007388 */ /* 0x020fe80000000800 */
[----:B------:R-:W-:Y:S04]  /*09c0*/  STS [R4+0x190], R13 ;  /* 0x0001900d04007388 */ /* 0x000fe80000000800 */
[----:B------:R-:W-:Y:S04]  /*09d0*/  STS [R4+0x1f4], R15 ;  /* 0x0001f40f04007388 */ /* 0x000fe80000000800 */
[----:B------:R-:W-:Y:S01]  /*09e0*/  @!P0 STS [R4+0x258], R17 ;  /* 0x0002581104008388 */ /* 0x000fe20000000800 */
[----:B------:R-:W-:Y:S06]  /*09f0*/  BAR.SYNC.DEFER_BLOCKING 0x0 ;  /* 0x0000000000007b1d */ /* 0x000fec0000010000 */
[----:B------:R-:W-:Y:S04]  /*0a00*/  LDS.128 R32, [R37] ;  /* 0x0000000025207984 */ /* 0x000fe80000000c00 */
[----:B------:R-:W0:Y:S04]  /*0a10*/  LDS R3, [R0] ;  /* 0x0000000000037984 */ /* 0x000e280000000800 */
[----:B------:R-:W1:Y:S04]  /*0a20*/  LDS R9, [R0+0x14] ;  /* 0x0000140000097984 */ /* 0x000e680000000800 */
[----:B------:R-:W-:Y:S04]  /*0a30*/  LDS.128 R24, [R37+0x140] ;  /* 0x0001400025187984 */ /* 0x000fe80000000c00 */
[----:B------:R-:W2:Y:S04]  /*0a40*/  LDS R5, [R0+0x140] ;  /* 0x0001400000057984 */ /* 0x000ea80000000800 */
[----:B------:R-:W-:Y:S04]  /*0a50*/  LDS.128 R28, [R37+0x50] ;  /* 0x00005000251c7984 */ /* 0x000fe80000000c00 */
[----:B------:R-:W3:Y:S04]  /*0a60*/  LDS R7, [R0+0x50] ;  /* 0x0000500000077984 */ /* 0x000ee80000000800 */
[----:B------:R-:W4:Y:S04]  /*0a70*/  LDS R56, [R0+0x28] ;  /* 0x0000280000387984 */ /* 0x000f280000000800 */
[----:B------:R-:W5:Y:S04]  /*0a80*/  LDS R45, [R0+0x154] ;  /* 0x00015400002d7984 */ /* 0x000f680000000800 */
[----:B------:R-:W-:Y:S04]  /*0a90*/  LDS.128 R20, [R37+0x190] ;  /* 0x0001900025147984 */ /* 0x000fe80000000c00 */
[----:B------:R-:W5:Y:S01]  /*0aa0*/  LDS R57, [R0+0x190] ;  /* 0x0001900000397984 */ /* 0x000f620000000800 */
[----:B0-----:R-:W-:-:S03]  /*0ab0*/  FFMA R32, R32, R3, RZ ;  /* 0x0000000320207223 */ /* 0x001fc600000000ff */
[----:B------:R-:W-:Y:S01]  /*0ac0*/  LDS.128 R16, [R37+0xa0] ;  /* 0x0000a00025107984 */ /* 0x000fe20000000c00 */
[----:B-1----:R-:W-:-:S03]  /*0ad0*/  FFMA R9, R9, R33, R32 ;  /* 0x0000002109097223 */ /* 0x002fc60000000020 */
[----:B------:R-:W-:Y:S04]  /*0ae0*/  LDS.128 R12, [R37+0x1e0] ;  /* 0x0001e000250c7984 */ /* 0x000fe80000000c00 */
[----:B------:R-:W0:Y:S01]  /*0af0*/  LDS R51, [R0+0xa0] ;  /* 0x0000a00000337984 */ /* 0x000e220000000800 */
[----:B--2---:R-:W-:-:S03]  /*0b00*/  FFMA R24, R24, R5, RZ ;  /* 0x0000000518187223 */ /* 0x004fc600000000ff */
[----:B------:R-:W1:Y:S04]  /*0b10*/  LDS R49, [R0+0x1e0] ;  /* 0x0001e00000317984 */ /* 0x000e680000000800 */
[----:B------:R-:W-:Y:S01]  /*0b20*/  LDS R43, [R0+0xf0] ;  /* 0x0000f000002b7984 */ /* 0x000fe20000000800 */
[----:B---3--:R-:W-:-:S03]  /*0b30*/  FFMA R54, R28, R7, RZ ;  /* 0x000000071c367223 */ /* 0x008fc600000000ff */
[----:B------:R-:W-:Y:S01]  /*0b40*/  LDS R3, [R0+0x230] ;  /* 0x0002300000037984 */ /* 0x000fe20000000800 */
[----:B----4-:R-:W-:-:S03]  /*0b50*/  FFMA R56, R56, R34, R9 ;  /* 0x0000002238387223 */ /* 0x010fc60000000009 */
[----:B------:R-:W2:Y:S01]  /*0b60*/  LDS.128 R4, [R37+0x230] ;  /* 0x0002300025047984 */ /* 0x000ea20000000c00 */
[----:B-----5:R-:W-:-:S03]  /*0b70*/  FFMA R45, R45, R25, R24 ;  /* 0x000000192d2d7223 */ /* 0x020fc60000000018 */
[----:B------:R-:W3:Y:S01]  /*0b80*/  LDS.128 R8, [R37+0xf0] ;  /* 0x0000f00025087984 */ /* 0x000ee20000000c00 */
[----:B------:R-:W4:Y:S03]  /*0b90*/  LDC.64 R24, c[0x0][0x380] ;  /* 0x0000e000ff187b82 */ /* 0x000f260000000a00 */
[----:B------:R-:W5:Y:S01]  /*0ba0*/  LDS R59, [R0+0x64] ;  /* 0x00006400003b7984 */ /* 0x000f620000000800 */
[----:B------:R-:W-:-:S03]  /*0bb0*/  FFMA R57, R20, R57, RZ ;  /* 0x0000003914397223 */ /* 0x000fc600000000ff */
[----:B------:R-:W5:Y:S04]  /*0bc0*/  LDS R46, [R0+0x1a4] ;  /* 0x0001a400002e7984 */ /* 0x000f680000000800 */
[----:B------:R-:W5:Y:S04]  /*0bd0*/  LDS R42, [R0+0xb4] ;  /* 0x0000b400002a7984 */ /* 0x000f680000000800 */
[----:B------:R-:W5:Y:S04]  /*0be0*/  LDS R40, [R0+0x1f4] ;  /* 0x0001f40000287984 */ /* 0x000f680000000800 */
[----:B------:R-:W5:Y:S01]  /*0bf0*/  LDS R38, [R0+0x104] ;  /* 0x0001040000267984 */ /* 0x000f620000000800 */
[----:B0-----:R-:W-:-:S03]  /*0c00*/  FFMA R51, R16, R51, RZ ;  /* 0x0000003310337223 */ /* 0x001fc600000000ff */
[----:B------:R-:W0:Y:S01]  /*0c10*/  LDS R36, [R0+0x244] ;  /* 0x0002440000247984 */ /* 0x000e220000000800 */
[----:B-1----:R-:W-:Y:S01]  /*0c20*/  FFMA R49, R12, R49, RZ ;  /* 0x000000310c317223 */ /* 0x002fe200000000ff */
[----:B----4-:R-:W-:Y:S02]  /*0c30*/  IMAD.WIDE.U32 R24, R2, 0x4, R24 ;  /* 0x0000000402187825 */ /* 0x010fe400078e0018 */
[----:B------:R-:W1:Y:S04]  /*0c40*/  LDS R58, [R0+0x168] ;  /* 0x00016800003a7984 */ /* 0x000e680000000800 */
[----:B------:R-:W4:Y:S04]  /*0c50*/  LDS R55, [R0+0x78] ;  /* 0x0000780000377984 */ /* 0x000f280000000800 */
[----:B------:R-:W4:Y:S01]  /*0c60*/  LDS R47, [R0+0x1b8] ;  /* 0x0001b800002f7984 */ /* 0x000f220000000800 */
[----:B--2---:R-:W-:-:S03]  /*0c70*/  FFMA R3, R4, R3, RZ ;  /* 0x0000000304037223 */ /* 0x004fc600000000ff */
[----:B------:R-:W2:Y:S01]  /*0c80*/  LDS R41, [R0+0xc8] ;  /* 0x0000c80000297984 */ /* 0x000ea20000000800 */
[----:B---3--:R-:W-:-:S03]  /*0c90*/  FFMA R43, R8, R43, RZ ;  /* 0x0000002b082b7223 */ /* 0x008fc600000000ff */
[----:B------:R-:W3:Y:S01]  /*0ca0*/  LDS R39, [R0+0x208] ;  /* 0x0002080000277984 */ /* 0x000ee20000000800 */
[----:B-----5:R-:W-:-:S03]  /*0cb0*/  FFMA R54, R59, R29, R54 ;  /* 0x0000001d3b367223 */ /* 0x020fc60000000036 */
[----:B------:R-:W5:Y:S01]  /*0cc0*/  LDS R37, [R0+0x118] ;  /* 0x0001180000257984 */ /* 0x000f620000000800 */
[----:B------:R-:W-:-:S03]  /*0cd0*/  FFMA R46, R46, R21, R57 ;  /* 0x000000152e2e7223 */ /* 0x000fc60000000039 */
[----:B------:R-:W5:Y:S01]  /*0ce0*/  LDS R33, [R0+0x258] ;  /* 0x0002580000217984 */ /* 0x000f620000000800 */
[----:B------:R-:W-:-:S03]  /*0cf0*/  FFMA R42, R42, R17, R51 ;  /* 0x000000112a2a7223 */ /* 0x000fc60000000033 */
[----:B------:R-:W5:Y:S01]  /*0d00*/  LDS R53, [R0+0x3c] ;  /* 0x00003c0000357984 */ /* 0x000f620000000800 */
[----:B------:R-:W-:-:S03]  /*0d10*/  FFMA R40, R40, R13, R49 ;  /* 0x0000000d28287223 */ /* 0x000fc60000000031 */
[----:B------:R-:W5:Y:S01]  /*0d20*/  LDS R48, [R0+0x17c] ;  /* 0x00017c0000307984 */ /* 0x000f620000000800 */
[----:B------:R-:W-:-:S03]  /*0d30*/  FFMA R38, R38, R9, R43 ;  /* 0x0000000926267223 */ /* 0x000fc6000000002b */
[----:B------:R-:W5:Y:S01]  /*0d40*/  LDS R50, [R0+0x8c] ;  /* 0x00008c0000327984 */ /* 0x000f620000000800 */
[----:B0-----:R-:W-:-:S03]  /*0d50*/  FFMA R36, R36, R5, R3 ;  /* 0x0000000524247223 */ /* 0x001fc60000000003 */
[----:B------:R-:W0:Y:S01]  /*0d60*/  LDS R52, [R0+0x1cc] ;  /* 0x0001cc0000347984 */ /* 0x000e220000000800 */
[----:B-1----:R-:W-:-:S03]  /*0d70*/  FFMA R45, R58, R26, R45 ;  /* 0x0000001a3a2d7223 */ /* 0x002fc6000000002d */
[----:B------:R-:W1:Y:S01]  /*0d80*/  LDS R34, [R0+0xdc] ;  /* 0x0000dc0000227984 */ /* 0x000e620000000800 */
[----:B----4-:R-:W-:-:S03]  /*0d90*/  FFMA R55, R55, R30, R54 ;  /* 0x0000001e37377223 */ /* 0x010fc60000000036 */
[----:B------:R-:W4:Y:S01]  /*0da0*/  LDS R32, [R0+0x21c] ;  /* 0x00021c0000207984 */ /* 0x000f220000000800 */
[----:B------:R-:W-:-:S03]  /*0db0*/  FFMA R47, R47, R22, R46 ;  /* 0x000000162f2f7223 */ /* 0x000fc6000000002e */
[----:B------:R-:W4:Y:S01]  /*0dc0*/  LDS R28, [R0+0x12c] ;  /* 0x00012c00001c7984 */ /* 0x000f220000000800 */
[----:B--2---:R-:W-:-:S03]  /*0dd0*/  FFMA R41, R41, R18, R42 ;  /* 0x0000001229297223 */ /* 0x004fc6000000002a */
[----:B------:R-:W2:Y:S01]  /*0de0*/  LDS R44, [R0+0x26c] ;  /* 0x00026c00002c7984 */ /* 0x000ea20000000800 */
[----:B---3--:R-:W-:Y:S01]  /*0df0*/  FFMA R39, R39, R14, R40 ;  /* 0x0000000e27277223 */ /* 0x008fe20000000028 */
[----:B-----5:R-:W-:Y:S01]  /*0e00*/  FFMA R37, R37, R10, R38 ;  /* 0x0000000a25257223 */ /* 0x020fe20000000026 */
[----:B------:R-:W-:Y:S01]  /*0e10*/  FFMA R33, R33, R6, R36 ;  /* 0x0000000621217223 */ /* 0x000fe20000000024 */
[----:B------:R-:W-:Y:S01]  /*0e20*/  FFMA R35, R53, R35, R56 ;  /* 0x0000002335237223 */ /* 0x000fe20000000038 */
[----:B------:R-:W-:-:S04]  /*0e30*/  FFMA R27, R48, R27, R45 ;  /* 0x0000001b301b7223 */ /* 0x000fc8000000002d */
[----:B------:R-:W-:Y:S01]  /*0e40*/  STG.E desc[UR8][R24.64], R35 ;  /* 0x0000002318007986 */ /* 0x000fe2000c101908 */
[----:B------:R-:W-:-:S03]  /*0e50*/  FFMA R31, R50, R31, R55 ;  /* 0x0000001f321f7223 */ /* 0x000fc60000000037 */
[----:B------:R-:W-:Y:S01]  /*0e60*/  STG.E desc[UR8][R24.64+0x190], R27 ;  /* 0x0001901b18007986 */ /* 0x000fe2000c101908 */
[----:B0-----:R-:W-:-:S03]  /*0e70*/  FFMA R23, R52, R23, R47 ;  /* 0x0000001734177223 */ /* 0x001fc6000000002f */
[----:B------:R-:W-:Y:S01]  /*0e80*/  STG.E desc[UR8][R24.64+0x64], R31 ;  /* 0x0000641f18007986 */ /* 0x000fe2000c101908 */
[----:B-1----:R-:W-:-:S03]  /*0e90*/  FFMA R19, R34, R19, R41 ;  /* 0x0000001322137223 */ /* 0x002fc60000000029 */
[----:B------:R-:W-:Y:S01]  /*0ea0*/  STG.E desc[UR8][R24.64+0x1f4], R23 ;  /* 0x0001f41718007986 */ /* 0x000fe2000c101908 */
[----:B----4-:R-:W-:-:S03]  /*0eb0*/  FFMA R15, R32, R15, R39 ;  /* 0x0000000f200f7223 */ /* 0x010fc60000000027 */
[----:B------:R-:W-:Y:S01]  /*0ec0*/  STG.E desc[UR8][R24.64+0xc8], R19 ;  /* 0x0000c81318007986 */ /* 0x000fe2000c101908 */
[----:B------:R-:W-:-:S03]  /*0ed0*/  FFMA R11, R28, R11, R37 ;  /* 0x0000000b1c0b7223 */ /* 0x000fc60000000025 */
[----:B------:R-:W-:Y:S01]  /*0ee0*/  STG.E desc[UR8][R24.64+0x258], R15 ;  /* 0x0002580f18007986 */ /* 0x000fe2000c101908 */
[----:B--2---:R-:W-:-:S03]  /*0ef0*/  FFMA R7, R44, R7, R33 ;  /* 0x000000072c077223 */ /* 0x004fc60000000021 */
[----:B------:R-:W-:Y:S04]  /*0f00*/  STG.E desc[UR8][R24.64+0x12c], R11 ;  /* 0x00012c0b18007986 */ /* 0x000fe8000c101908 */
[----:B------:R-:W-:Y:S01]  /*0f10*/  STG.E desc[UR8][R24.64+0x2bc], R7 ;  /* 0x0002bc0718007986 */ /* 0x000fe2000c101908 */
[----:B------:R-:W-:Y:S05]  /*0f20*/  EXIT ;  /* 0x000000000000794d */ /* 0x000fea0003800000 */
        .weak           $__internal_0_$__cuda_sm3x_div_rn_noftz_f32_slowpath
        .type           $__internal_0_$__cuda_sm3x_div_rn_noftz_f32_slowpath,@function
        .size           $__internal_0_$__cuda_sm3x_div_rn_noftz_f32_slowpath,(.L_x_31 - $__internal_0_$__cuda_sm3x_div_rn_noftz_f32_slowpath)
$__internal_0_$__cuda_sm3x_div_rn_noftz_f32_slowpath:
[----:B------:R-:W-:Y:S01]  /*0f30*/  SHF.R.U32.HI R10, RZ, 0x17, R3 ;  /* 0x00000017ff0a7819 */ /* 0x000fe20000011603 */
[----:B------:R-:W-:Y:S01]  /*0f40*/  BSSY.RECONVERGENT B2, `(.L_x_19) ;  /* 0x0000062000027945 */ /* 0x000fe20003800200 */
[----:B------:R-:W-:Y:S02]  /*0f50*/  SHF.R.U32.HI R9, RZ, 0x17, R0 ;  /* 0x00000017ff097819 */ /* 0x000fe40000011600 */
[----:B------:R-:W-:Y:S02]  /*0f60*/  LOP3.LUT R16, R10, 0xff, RZ, 0xc0, !PT ;  /* 0x000000ff0a107812 */ /* 0x000fe400078ec0ff */
[----:B------:R-:W-:Y:S02]  /*0f70*/  LOP3.LUT R12, R9, 0xff, RZ, 0xc0, !PT ;  /* 0x000000ff090c7812 */ /* 0x000fe400078ec0ff */
[----:B------:R-:W-:Y:S02]  /*0f80*/  IADD3 R11, PT, PT, R16, -0x1, RZ ;  /* 0xffffffff100b7810 */ /* 0x000fe40007ffe0ff */
[----:B------:R-:W-:-:S02]  /*0f90*/  IADD3 R10, PT, PT, R12, -0x1, RZ ;  /* 0xffffffff0c0a7810 */ /* 0x000fc40007ffe0ff */
[----:B------:R-:W-:-:S04]  /*0fa0*/  ISETP.GT.U32.AND P0, PT, R11, 0xfd, PT ;  /* 0x000000fd0b00780c */ /* 0x000fc80003f04070 */
[----:B------:R-:W-:-:S13]  /*0fb0*/  ISETP.GT.U32.OR P0, PT, R10, 0xfd, P0 ;  /* 0x000000fd0a00780c */ /* 0x000fda0000704470 */
[----:B------:R-:W-:Y:S01]  /*0fc0*/  @!P0 MOV R9, RZ ;  /* 0x000000ff00098202 */ /* 0x000fe20000000f00 */
[----:B------:R-:W-:Y:S06]  /*0fd0*/  @!P0 BRA `(.L_x_20) ;  /* 0x00000000005c8947 */ /* 0x000fec0003800000 */
[----:B------:R-:W-:Y:S02]  /*0fe0*/  FSETP.GTU.FTZ.AND P0, PT, |R0|, +INF , PT ;  /* 0x7f8000000000780b */ /* 0x000fe40003f1c200 */
[----:B------:R-:W-:-:S04]  /*0ff0*/  FSETP.GTU.FTZ.AND P1, PT, |R3|, +INF , PT ;  /* 0x7f8000000300780b */ /* 0x000fc80003f3c200 */
[----:B------:R-:W-:-:S13]  /*1000*/  PLOP3.LUT P0, PT, P0, P1, PT, 0xf8, 0x8f ;  /* 0x00000000008f781c */ /* 0x000fda0000703f70 */
[----:B------:R-:W-:Y:S05]  /*1010*/  @P0 BRA `(.L_x_21) ;  /* 0x00000004004c0947 */ /* 0x000fea0003800000 */
[----:B------:R-:W-:-:S13]  /*1020*/  LOP3.LUT P0, RZ, R3, 0x7fffffff, R0, 0xc8, !PT ;  /* 0x7fffffff03ff7812 */ /* 0x000fda000780c800 */
[----:B------:R-:W-:Y:S05]  /*1030*/  @!P0 BRA `(.L_x_22) ;  /* 0x00000004003c8947 */ /* 0x000fea0003800000 */
[C---:B------:R-:W-:Y:S02]  /*1040*/  FSETP.NEU.FTZ.AND P2, PT, |R0|.reuse, +INF , PT ;  /* 0x7f8000000000780b */ /* 0x040fe40003f5d200 */
[----:B------:R-:W-:Y:S02]  /*1050*/  FSETP.NEU.FTZ.AND P1, PT, |R3|, +INF , PT ;  /* 0x7f8000000300780b */ /* 0x000fe40003f3d200 */
[----:B------:R-:W-:-:S11]  /*1060*/  FSETP.NEU.FTZ.AND P0, PT, |R0|, +INF , PT ;  /* 0x7f8000000000780b */ /* 0x000fd60003f1d200 */
[----:B------:R-:W-:Y:S05]  /*1070*/  @!P1 BRA !P2, `(.L_x_22) ;  /* 0x00000004002c9947 */ /* 0x000fea0005000000 */
[----:B------:R-:W-:-:S04]  /*1080*/  LOP3.LUT P2, RZ, R0, 0x7fffffff, RZ, 0xc0, !PT ;  /* 0x7fffffff00ff7812 */ /* 0x000fc8000784c0ff */
[----:B------:R-:W-:-:S13]  /*1090*/  PLOP3.LUT P1, PT, P1, P2, PT, 0x2f, 0xf2 ;  /* 0x0000000000f2781c */ /* 0x000fda0000f24577 */
[----:B------:R-:W-:Y:S05]  /*10a0*/  @P1 BRA `(.L_x_23) ;  /* 0x0000000400181947 */ /* 0x000fea0003800000 */
[----:B------:R-:W-:-:S04]  /*10b0*/  LOP3.LUT P1, RZ, R3, 0x7fffffff, RZ, 0xc0, !PT ;  /* 0x7fffffff03ff7812 */ /* 0x000fc8000782c0ff */
[----:B------:R-:W-:-:S13]  /*10c0*/  PLOP3.LUT P0, PT, P0, P1, PT, 0x2f, 0xf2 ;  /* 0x0000000000f2781c */ /* 0x000fda0000702577 */
[----:B------:R-:W-:Y:S05]  /*10d0*/  @P0 BRA `(.L_x_24) ;  /* 0x0000000400000947 */ /* 0x000fea0003800000 */
[----:B------:R-:W-:Y:S02]  /*10e0*/  ISETP.GE.AND P0, PT, R10, RZ, PT ;  /* 0x000000ff0a00720c */ /* 0x000fe40003f06270 */
[----:B------:R-:W-:-:S11]  /*10f0*/  ISETP.GE.AND P1, PT, R11, RZ, PT ;  /* 0x000000ff0b00720c */ /* 0x000fd60003f26270 */
[----:B------:R-:W-:Y:S01]  /*1100*/  @P0 MOV R9, RZ ;  /* 0x000000ff00090202 */ /* 0x000fe20000000f00 */
[----:B------:R-:W-:Y:S01]  /*1110*/  @!P0 FFMA R0, R0, 1.84467440737095516160e+19, RZ ;  /* 0x5f80000000008823 */ /* 0x000fe200000000ff */
[----:B------:R-:W-:Y:S01]  /*1120*/  @!P0 MOV R9, 0xffffffc0 ;  /* 0xffffffc000098802 */ /* 0x000fe20000000f00 */
[----:B------:R-:W-:-:S04]  /*1130*/  @!P1 FFMA R3, R3, 1.84467440737095516160e+19, RZ ;  /* 0x5f80000003039823 */ /* 0x000fc800000000ff */
[----:B------:R-:W-:-:S07]  /*1140*/  @!P1 VIADD R9, R9, 0x40 ;  /* 0x0000004009099836 */ /* 0x000fce0000000000 */
.L_x_20:
[----:B------:R-:W-:Y:S01]  /*1150*/  LEA R10, R16, 0xc0800000, 0x17 ;  /* 0xc0800000100a7811 */ /* 0x000fe200078eb8ff */
[----:B------:R-:W-:Y:S03]  /*1160*/  BSSY.RECONVERGENT B3, `(.L_x_25) ;  /* 0x0000036000037945 */ /* 0x000fe60003800200 */
[----:B------:R-:W-:Y:S02]  /*1170*/  IADD3 R10, PT, PT, -R10, R3, RZ ;  /* 0x000000030a0a7210 */ /* 0x000fe40007ffe1ff */
[----:B------:R-:W-:Y:S02]  /*1180*/  IADD3 R3, PT, PT, R12, -0x7f, RZ ;  /* 0xffffff810c037810 */ /* 0x000fe40007ffe0ff */
[----:B------:R0:W1:Y:S01]  /*1190*/  MUFU.RCP R11, R10 ;  /* 0x0000000a000b7308 */ /* 0x0000620000001000 */
[----:B------:R-:W-:Y:S02]  /*11a0*/  FADD.FTZ R13, -R10, -RZ ;  /* 0x800000ff0a0d7221 */ /* 0x000fe40000010100 */
[C---:B------:R-:W-:Y:S01]  /*11b0*/  IMAD R0, R3.reuse, -0x800000, R0 ;  /* 0xff80000003007824 */ /* 0x040fe200078e0200 */
[----:B0-----:R-:W-:-:S04]  /*11c0*/  IADD3 R10, PT, PT, R3, 0x7f, -R16 ;  /* 0x0000007f030a7810 */ /* 0x001fc80007ffe810 */
[----:B------:R-:W-:Y:S01]  /*11d0*/  IADD3 R10, PT, PT, R10, R9, RZ ;  /* 0x000000090a0a7210 */ /* 0x000fe20007ffe0ff */
[----:B-1----:R-:W-:-:S04]  /*11e0*/  FFMA R12, R11, R13, 1 ;  /* 0x3f8000000b0c7423 */ /* 0x002fc8000000000d */
[----:B------:R-:W-:-:S04]  /*11f0*/  FFMA R18, R11, R12, R11 ;  /* 0x0000000c0b127223 */ /* 0x000fc8000000000b */
[----:B------:R-:W-:-:S04]  /*1200*/  FFMA R11, R0, R18, RZ ;  /* 0x00000012000b7223 */ /* 0x000fc800000000ff */
[----:B------:R-:W-:-:S04]  /*1210*/  FFMA R12, R13, R11, R0 ;  /* 0x0000000b0d0c7223 */ /* 0x000fc80000000000 */
[----:B------:R-:W-:-:S04]  /*1220*/  FFMA R15, R18, R12, R11 ;  /* 0x0000000c120f7223 */ /* 0x000fc8000000000b */
[----:B------:R-:W-:-:S04]  /*1230*/  FFMA R12, R13, R15, R0 ;  /* 0x0000000f0d0c7223 */ /* 0x000fc80000000000 */
[----:B------:R-:W-:-:S05]  /*1240*/  FFMA R11, R18, R12, R15 ;  /* 0x0000000c120b7223 */ /* 0x000fca000000000f */
[----:B------:R-:W-:-:S04]  /*1250*/  SHF.R.U32.HI R0, RZ, 0x17, R11 ;  /* 0x00000017ff007819 */ /* 0x000fc8000001160b */
[----:B------:R-:W-:-:S04]  /*1260*/  LOP3.LUT R0, R0, 0xff, RZ, 0xc0, !PT ;  /* 0x000000ff00007812 */ /* 0x000fc800078ec0ff */
[----:B------:R-:W-:-:S04]  /*1270*/  IADD3 R13, PT, PT, R0, R10, RZ ;  /* 0x0000000a000d7210 */ /* 0x000fc80007ffe0ff */
[----:B------:R-:W-:-:S04]  /*1280*/  IADD3 R0, PT, PT, R13, -0x1, RZ ;  /* 0xffffffff0d007810 */ /* 0x000fc80007ffe0ff */
[----:B------:R-:W-:-:S13]  /*1290*/  ISETP.GE.U32.AND P0, PT, R0, 0xfe, PT ;  /* 0x000000fe0000780c */ /* 0x000fda0003f06070 */
[----:B------:R-:W-:Y:S05]  /*12a0*/  @!P0 BRA `(.L_x_26) ;  /* 0x0000000000808947 */ /* 0x000fea0003800000 */
[----:B------:R-:W-:-:S13]  /*12b0*/  ISETP.GT.AND P0, PT, R13, 0xfe, PT ;  /* 0x000000fe0d00780c */ /* 0x000fda0003f04270 */
[----:B------:R-:W-:Y:S05]  /*12c0*/  @P0 BRA `(.L_x_27) ;  /* 0x00000000006c0947 */ /* 0x000fea0003800000 */
[----:B------:R-:W-:-:S13]  /*12d0*/  ISETP.GE.AND P0, PT, R13, 0x1, PT ;  /* 0x000000010d00780c */ /* 0x000fda0003f06270 */
[----:B------:R-:W-:Y:S05]  /*12e0*/  @P0 BRA `(.L_x_28) ;  /* 0x0000000000740947 */ /* 0x000fea0003800000 */
[----:B------:R-:W-:Y:S02]  /*12f0*/  ISETP.GE.AND P0, PT, R13, -0x18, PT ;  /* 0xffffffe80d00780c */ /* 0x000fe40003f06270 */
[----:B------:R-:W-:-:S11]  /*1300*/  LOP3.LUT R11, R11, 0x80000000, RZ, 0xc0, !PT ;  /* 0x800000000b0b7812 */ /* 0x000fd600078ec0ff */
[----:B------:R-:W-:Y:S05]  /*1310*/  @!P0 BRA `(.L_x_28) ;  /* 0x0000000000688947 */ /* 0x000fea0003800000 */
[CCC-:B------:R-:W-:Y:S01]  /*1320*/  FFMA.RZ R0, R18.reuse, R12.reuse, R15.reuse ;  /* 0x0000000c12007223 */ /* 0x1c0fe2000000c00f */
[C---:B------:R-:W-:Y:S02]  /*1330*/  VIADD R10, R13.reuse, 0x20 ;  /* 0x000000200d0a7836 */ /* 0x040fe40000000000 */
[-CC-:B------:R-:W-:Y:S01]  /*1340*/  FFMA.RM R3, R18, R12.reuse, R15.reuse ;  /* 0x0000000c12037223 */ /* 0x180fe2000000400f */
[C---:B------:R-:W-:Y:S02]  /*1350*/  ISETP.NE.AND P2, PT, R13.reuse, RZ, PT ;  /* 0x000000ff0d00720c */ /* 0x040fe40003f45270 */
[----:B------:R-:W-:Y:S01]  /*1360*/  LOP3.LUT R9, R0, 0x7fffff, RZ, 0xc0, !PT ;  /* 0x007fffff00097812 */ /* 0x000fe200078ec0ff */
[----:B------:R-:W-:Y:S01]  /*1370*/  FFMA.RP R0, R18, R12, R15 ;  /* 0x0000000c12007223 */ /* 0x000fe2000000800f */
[----:B------:R-:W-:Y:S02]  /*1380*/  ISETP.NE.AND P1, PT, R13, RZ, PT ;  /* 0x000000ff0d00720c */ /* 0x000fe40003f25270 */
[----:B------:R-:W-:-:S02]  /*1390*/  LOP3.LUT R9, R9, 0x800000, RZ, 0xfc, !PT ;  /* 0x0080000009097812 */ /* 0x000fc400078efcff */
[----:B------:R-:W-:Y:S02]  /*13a0*/  IADD3 R12, PT, PT, -R13, RZ, RZ ;  /* 0x000000ff0d0c7210 */ /* 0x000fe40007ffe1ff */
[----:B------:R-:W-:Y:S02]  /*13b0*/  SHF.L.U32 R10, R9, R10, RZ ;  /* 0x0000000a090a7219 */ /* 0x000fe400000006ff */
[----:B------:R-:W-:Y:S02]  /*13c0*/  FSETP.NEU.FTZ.AND P0, PT, R0, R3, PT ;  /* 0x000000030000720b */ /* 0x000fe40003f1d000 */
[----:B------:R-:W-:Y:S02]  /*13d0*/  SEL R0, R12, RZ, P2 ;  /* 0x000000ff0c007207 */ /* 0x000fe40001000000 */
[----:B------:R-:W-:Y:S02]  /*13e0*/  ISETP.NE.AND P1, PT, R10, RZ, P1 ;  /* 0x000000ff0a00720c */ /* 0x000fe40000f25270 */
[----:B------:R-:W-:-:S02]  /*13f0*/  SHF.R.U32.HI R0, RZ, R0, R9 ;  /* 0x00000000ff007219 */ /* 0x000fc40000011609 */
[----:B------:R-:W-:Y:S02]  /*1400*/  PLOP3.LUT P0, PT, P0, P1, PT, 0xf8, 0x8f ;  /* 0x00000000008f781c */ /* 0x000fe40000703f70 */
[----:B------:R-:W-:Y:S02]  /*1410*/  SHF.R.U32.HI R10, RZ, 0x1, R0 ;  /* 0x00000001ff0a7819 */ /* 0x000fe40000011600 */
[----:B------:R-:W-:-:S04]  /*1420*/  SEL R3, RZ, 0x1, !P0 ;  /* 0x00000001ff037807 */ /* 0x000fc80004000000 */
[----:B------:R-:W-:-:S04]  /*1430*/  LOP3.LUT R3, R3, 0x1, R10, 0xf8, !PT ;  /* 0x0000000103037812 */ /* 0x000fc800078ef80a */
[----:B------:R-:W-:-:S04]  /*1440*/  LOP3.LUT R3, R3, R0, RZ, 0xc0, !PT ;  /* 0x0000000003037212 */ /* 0x000fc800078ec0ff */
[----:B------:R-:W-:-:S04]  /*1450*/  IADD3 R10, PT, PT, R10, R3, RZ ;  /* 0x000000030a0a7210 */ /* 0x000fc80007ffe0ff */
[----:B------:R-:W-:Y:S01]  /*1460*/  LOP3.LUT R11, R10, R11, RZ, 0xfc, !PT ;  /* 0x0000000b0a0b7212 */ /* 0x000fe200078efcff */
[----:B------:R-:W-:Y:S06]  /*1470*/  BRA `(.L_x_28) ;  /* 0x0000000000107947 */ /* 0x000fec0003800000 */
.L_x_27:
[----:B------:R-:W-:-:S04]  /*1480*/  LOP3.LUT R11, R11, 0x80000000, RZ, 0xc0, !PT ;  /* 0x800000000b0b7812 */ /* 0x000fc800078ec0ff */
[----:B------:R-:W-:Y:S01]  /*1490*/  LOP3.LUT R11, R11, 0x7f800000, RZ, 0xfc, !PT ;  /* 0x7f8000000b0b7812 */ /* 0x000fe200078efcff */
[----:B------:R-:W-:Y:S06]  /*14a0*/  BRA `(.L_x_28) ;  /* 0x0000000000047947 */ /* 0x000fec0003800000 */
.L_x_26:
[----:B------:R-:W-:-:S07]  /*14b0*/  LEA R11, R10, R11, 0x17 ;  /* 0x0000000b0a0b7211 */ /* 0x000fce00078eb8ff */
.L_x_28:
[----:B------:R-:W-:Y:S05]  /*14c0*/  BSYNC.RECONVERGENT B3 ;  /* 0x0000000000037941 */ /* 0x000fea0003800200 */
.L_x_25:
[----:B------:R-:W-:Y:S05]  /*14d0*/  BRA `(.L_x_29) ;  /* 0x0000000000207947 */ /* 0x000fea0003800000 */
.L_x_24:
[----:B------:R-:W-:-:S04]  /*14e0*/  LOP3.LUT R0, R3, 0x80000000, R0, 0x48, !PT ;  /* 0x8000000003007812 */ /* 0x000fc800078e4800 */
[----:B------:R-:W-:Y:S01]  /*14f0*/  LOP3.LUT R11, R0, 0x7f800000, RZ, 0xfc, !PT ;  /* 0x7f800000000b7812 */ /* 0x000fe200078efcff */
[----:B------:R-:W-:Y:S06]  /*1500*/  BRA `(.L_x_29) ;  /* 0x0000000000147947 */ /* 0x000fec0003800000 */
.L_x_23:
[----:B------:R-:W-:Y:S01]  /*1510*/  LOP3.LUT R11, R3, 0x80000000, R0, 0x48, !PT ;  /* 0x80000000030b7812 */ /* 0x000fe200078e4800 */
[----:B------:R-:W-:Y:S06]  /*1520*/  BRA `(.L_x_29) ;  /* 0x00000000000c7947 */ /* 0x000fec0003800000 */
.L_x_22:
[----:B------:R-:W0:Y:S01]  /*1530*/  MUFU.RSQ R11, -QNAN ;  /* 0xffc00000000b7908 */ /* 0x000e220000001400 */
[----:B------:R-:W-:Y:S05]  /*1540*/  BRA `(.L_x_29) ;  /* 0x0000000000047947 */ /* 0x000fea0003800000 */
.L_x_21:
[----:B------:R-:W-:-:S07]  /*1550*/  FADD.FTZ R11, R0, R3 ;  /* 0x00000003000b7221 */ /* 0x000fce0000010000 */
.L_x_29:
[----:B------:R-:W-:Y:S05]  /*1560*/  BSYNC.RECONVERGENT B2 ;  /* 0x0000000000027941 */ /* 0x000fea0003800200 */
.L_x_19:
[----:B0-----:R-:W-:Y:S01]  /*1570*/  MOV R9, R11 ;  /* 0x0000000b00097202 */ /* 0x001fe20000000f00 */
[----:B------:R-:W-:Y:S01]  /*1580*/  HFMA2 R11, -RZ, RZ, 0, 0 ;  /* 0x00000000ff0b7431 */ /* 0x000fe200000001ff */
[----:B------:R-:W-:-:S04]  /*1590*/  MOV R10, R14 ;  /* 0x0000000e000a7202 */ /* 0x000fc80000000f00 */
[----:B------:R-:W-:Y:S05]  /*15a0*/  RET.REL.NODEC R10 `(default_function_kernel_3) ;  /* 0xffffffe80a947950 */ /* 0x000fea0003c3ffff */
.L_x_30:
        /* <DEDUP_REMOVED lines=13> */
.L_x_31:


//--------------------- .nv.shared.reserved.0     --------------------------
	.section	.nv.shared.reserved.0,"aw",@nobits
	.weak		__nv_reservedSMEM_offset_0_alias
	.size		__nv_reservedSMEM_offset_0_alias, 0, 64
	.other		__nv_reservedSMEM_offset_0_alias,@"STO_CUDA_RESERVED_SHARED STV_DEFAULT"
__nv_reservedSMEM_offset_0_alias:
	.zero		0
	.zero		64


//--------------------- .nv.shared.default_function_kernel_3 --------------------------
	.section	.nv.shared.default_function_kernel_3,"aw",@nobits
	.sectionflags	@""
	.align	4
.nv.shared.default_function_kernel_3:
	.zero		2304


//--------------------- .nv.constant0.default_function_kernel_2 --------------------------
	.section	.nv.constant0.default_function_kernel_2,"a",@progbits
	.sectionflags	@""
	.align	4
.nv.constant0.default_function_kernel_2:
	.zero		912


//--------------------- .nv.constant0.default_function_kernel_1 --------------------------
	.section	.nv.constant0.default_function_kernel_1,"a",@progbits
	.sectionflags	@""
	.align	4
.nv.constant0.default_function_kernel_1:
	.zero		912


//--------------------- .nv.constant0.default_function_kernel --------------------------
	.section	.nv.constant0.default_function_kernel,"a",@progbits
	.sectionflags	@""
	.align	4
.nv.constant0.default_function_kernel:
	.zero		912


//--------------------- .nv.constant0.default_function_kernel_3 --------------------------
	.section	.nv.constant0.default_function_kernel_3,"a",@progbits
	.sectionflags	@""
	.align	4
.nv.constant0.default_function_kernel_3:
	.zero		928


//--------------------- SYMBOLS --------------------------

	.type		.nv.reservedSmem.offset0,@object
	.size		.nv.reservedSmem.offset0,0x4
	.type		.nv.reservedSmem.cap,@object
	.size		.nv.reservedSmem.cap,0x4
